//
// Generated by NVIDIA NVVM Compiler
//
// Compiler Build ID: CL-36424714
// Cuda compilation tools, release 13.0, V13.0.88
// Based on NVVM 20.0.0
//

.version 9.0
.target sm_100
.address_size 64

	// .globl	_Z6warmupv
.extern .func  (.param .b32 func_retval0) vprintf
(
	.param .b64 vprintf_param_0,
	.param .b64 vprintf_param_1
)
;
.global .align 1 .b8 $str[26] = {84, 104, 105, 115, 32, 105, 115, 32, 97, 32, 119, 97, 114, 109, 117, 112, 32, 107, 101, 114, 110, 101, 108, 46, 10};

.visible .entry _Z6warmupv()
{
	.reg .pred 	%p<2>;
	.reg .b32 	%r<7>;
	.reg .b64 	%rd<3>;

	mov.u32 	%r1, %ctaid.x;
	mov.u32 	%r2, %ntid.x;
	mov.u32 	%r3, %tid.x;
	mad.lo.s32 	%r4, %r1, %r2, %r3;
	setp.ne.s32 	%p1, %r4, -1;
	@%p1 bra 	$L__BB0_2;
	mov.u64 	%rd1, $str;
	cvta.global.u64 	%rd2, %rd1;
	{ // callseq 0, 0
	.param .b64 param0;
	st.param.b64 	[param0], %rd2;
	.param .b64 param1;
	st.param.b64 	[param1], 0;
	.param .b32 retval0;
	call.uni (retval0), 
	vprintf, 
	(
	param0, 
	param1
	);
	ld.param.b32 	%r5, [retval0];
	} // callseq 0
$L__BB0_2:
	ret;

}
	// .globl	_Z16vector_magnitudePKfffPfi
.visible .entry _Z16vector_magnitudePKfffPfi(
	.param .u64 .ptr .align 1 _Z16vector_magnitudePKfffPfi_param_0,
	.param .f32 _Z16vector_magnitudePKfffPfi_param_1,
	.param .f32 _Z16vector_magnitudePKfffPfi_param_2,
	.param .u64 .ptr .align 1 _Z16vector_magnitudePKfffPfi_param_3,
	.param .u32 _Z16vector_magnitudePKfffPfi_param_4
)
{
	.reg .pred 	%p<7>;
	.reg .b32 	%r<31>;
	.reg .b32 	%f<25>;
	.reg .b64 	%rd<18>;

	ld.param.u64 	%rd3, [_Z16vector_magnitudePKfffPfi_param_0];
	ld.param.f32 	%f3, [_Z16vector_magnitudePKfffPfi_param_1];
	ld.param.f32 	%f4, [_Z16vector_magnitudePKfffPfi_param_2];
	ld.param.u64 	%rd4, [_Z16vector_magnitudePKfffPfi_param_3];
	ld.param.u32 	%r12, [_Z16vector_magnitudePKfffPfi_param_4];
	cvta.to.global.u64 	%rd1, %rd4;
	cvta.to.global.u64 	%rd2, %rd3;
	mov.u32 	%r13, %ctaid.x;
	mov.u32 	%r14, %ntid.x;
	mov.u32 	%r15, %tid.x;
	mad.lo.s32 	%r29, %r13, %r14, %r15;
	mov.u32 	%r16, %nctaid.x;
	mul.lo.s32 	%r2, %r14, %r16;
	setp.ge.s32 	%p1, %r29, %r12;
	@%p1 bra 	$L__BB1_7;
	mul.f32 	%f1, %f3, %f3;
	mul.f32 	%f2, %f4, %f4;
	add.s32 	%r17, %r29, %r2;
	max.s32 	%r18, %r12, %r17;
	setp.lt.s32 	%p2, %r17, %r12;
	selp.u32 	%r19, 1, 0, %p2;
	add.s32 	%r20, %r17, %r19;
	sub.s32 	%r21, %r18, %r20;
	div.u32 	%r22, %r21, %r2;
	add.s32 	%r3, %r22, %r19;
	and.b32  	%r23, %r3, 3;
	setp.eq.s32 	%p3, %r23, 3;
	@%p3 bra 	$L__BB1_4;
	add.s32 	%r24, %r3, 1;
	and.b32  	%r25, %r24, 3;
	neg.s32 	%r27, %r25;
$L__BB1_3:
	.pragma "nounroll";
	mul.wide.s32 	%rd5, %r29, 4;
	add.s64 	%rd6, %rd1, %rd5;
	add.s64 	%rd7, %rd2, %rd5;
	ld.global.f32 	%f5, [%rd7];
	fma.rn.f32 	%f6, %f5, %f5, %f1;
	add.f32 	%f7, %f2, %f6;
	sqrt.rn.f32 	%f8, %f7;
	st.global.f32 	[%rd6], %f8;
	add.s32 	%r29, %r29, %r2;
	add.s32 	%r27, %r27, 1;
	setp.ne.s32 	%p4, %r27, 0;
	@%p4 bra 	$L__BB1_3;
$L__BB1_4:
	setp.lt.u32 	%p5, %r3, 3;
	@%p5 bra 	$L__BB1_7;
	mul.wide.s32 	%rd11, %r2, 4;
	shl.b32 	%r26, %r2, 2;
$L__BB1_6:
	mul.wide.s32 	%rd8, %r29, 4;
	add.s64 	%rd9, %rd2, %rd8;
	ld.global.f32 	%f9, [%rd9];
	fma.rn.f32 	%f10, %f9, %f9, %f1;
	add.f32 	%f11, %f2, %f10;
	sqrt.rn.f32 	%f12, %f11;
	add.s64 	%rd10, %rd1, %rd8;
	st.global.f32 	[%rd10], %f12;
	add.s64 	%rd12, %rd9, %rd11;
	ld.global.f32 	%f13, [%rd12];
	fma.rn.f32 	%f14, %f13, %f13, %f1;
	add.f32 	%f15, %f2, %f14;
	sqrt.rn.f32 	%f16, %f15;
	add.s64 	%rd13, %rd10, %rd11;
	st.global.f32 	[%rd13], %f16;
	add.s64 	%rd14, %rd12, %rd11;
	ld.global.f32 	%f17, [%rd14];
	fma.rn.f32 	%f18, %f17, %f17, %f1;
	add.f32 	%f19, %f2, %f18;
	sqrt.rn.f32 	%f20, %f19;
	add.s64 	%rd15, %rd13, %rd11;
	st.global.f32 	[%rd15], %f20;
	add.s64 	%rd16, %rd14, %rd11;
	ld.global.f32 	%f21, [%rd16];
	fma.rn.f32 	%f22, %f21, %f21, %f1;
	add.f32 	%f23, %f2, %f22;
	sqrt.rn.f32 	%f24, %f23;
	add.s64 	%rd17, %rd15, %rd11;
	st.global.f32 	[%rd17], %f24;
	add.s32 	%r29, %r26, %r29;
	setp.lt.s32 	%p6, %r29, %r12;
	@%p6 bra 	$L__BB1_6;
$L__BB1_7:
	ret;

}
	// .globl	_Z10magnitude2PKfffPfi
.visible .entry _Z10magnitude2PKfffPfi(
	.param .u64 .ptr .align 1 _Z10magnitude2PKfffPfi_param_0,
	.param .f32 _Z10magnitude2PKfffPfi_param_1,
	.param .f32 _Z10magnitude2PKfffPfi_param_2,
	.param .u64 .ptr .align 1 _Z10magnitude2PKfffPfi_param_3,
	.param .u32 _Z10magnitude2PKfffPfi_param_4
)
{
	.reg .pred 	%p<9>;
	.reg .b32 	%r<39>;
	.reg .b32 	%f<43>;
	.reg .b64 	%rd<21>;

	ld.param.u64 	%rd3, [_Z10magnitude2PKfffPfi_param_0];
	ld.param.f32 	%f5, [_Z10magnitude2PKfffPfi_param_1];
	ld.param.f32 	%f6, [_Z10magnitude2PKfffPfi_param_2];
	ld.param.u64 	%rd4, [_Z10magnitude2PKfffPfi_param_3];
	ld.param.u32 	%r16, [_Z10magnitude2PKfffPfi_param_4];
	cvta.to.global.u64 	%rd1, %rd4;
	cvta.to.global.u64 	%rd2, %rd3;
	mov.u32 	%r17, %ctaid.x;
	mov.u32 	%r18, %ntid.x;
	mov.u32 	%r19, %tid.x;
	mad.lo.s32 	%r1, %r17, %r18, %r19;
	mov.u32 	%r20, %nctaid.x;
	mul.lo.s32 	%r2, %r20, %r18;
	shr.s32 	%r21, %r16, 31;
	shr.u32 	%r22, %r21, 30;
	add.s32 	%r23, %r16, %r22;
	shr.s32 	%r3, %r23, 2;
	setp.ge.s32 	%p1, %r1, %r3;
	@%p1 bra 	$L__BB2_3;
	mul.f32 	%f1, %f5, %f5;
	mul.f32 	%f2, %f6, %f6;
	mov.u32 	%r34, %r1;
$L__BB2_2:
	mul.wide.s32 	%rd5, %r34, 16;
	add.s64 	%rd6, %rd1, %rd5;
	add.s64 	%rd7, %rd2, %rd5;
	ld.global.v4.f32 	{%f7, %f8, %f9, %f10}, [%rd7];
	fma.rn.f32 	%f11, %f7, %f7, %f1;
	add.f32 	%f12, %f2, %f11;
	sqrt.rn.f32 	%f13, %f12;
	fma.rn.f32 	%f14, %f8, %f8, %f1;
	add.f32 	%f15, %f2, %f14;
	sqrt.rn.f32 	%f16, %f15;
	fma.rn.f32 	%f17, %f9, %f9, %f1;
	add.f32 	%f18, %f2, %f17;
	sqrt.rn.f32 	%f19, %f18;
	fma.rn.f32 	%f20, %f10, %f10, %f1;
	add.f32 	%f21, %f2, %f20;
	sqrt.rn.f32 	%f22, %f21;
	st.global.v4.f32 	[%rd6], {%f13, %f16, %f19, %f22};
	add.s32 	%r34, %r34, %r2;
	setp.lt.s32 	%p2, %r34, %r3;
	@%p2 bra 	$L__BB2_2;
$L__BB2_3:
	add.s32 	%r37, %r3, %r1;
	setp.ge.s32 	%p3, %r37, %r16;
	@%p3 bra 	$L__BB2_10;
	mul.f32 	%f3, %f5, %f5;
	mul.f32 	%f4, %f6, %f6;
	add.s32 	%r24, %r37, %r2;
	max.s32 	%r25, %r16, %r24;
	setp.lt.s32 	%p4, %r24, %r16;
	selp.u32 	%r26, 1, 0, %p4;
	add.s32 	%r27, %r24, %r26;
	sub.s32 	%r28, %r25, %r27;
	div.u32 	%r29, %r28, %r2;
	add.s32 	%r7, %r29, %r26;
	and.b32  	%r30, %r7, 3;
	setp.eq.s32 	%p5, %r30, 3;
	@%p5 bra 	$L__BB2_7;
	add.s32 	%r31, %r7, 1;
	and.b32  	%r32, %r31, 3;
	neg.s32 	%r35, %r32;
$L__BB2_6:
	.pragma "nounroll";
	mul.wide.s32 	%rd8, %r37, 4;
	add.s64 	%rd9, %rd1, %rd8;
	add.s64 	%rd10, %rd2, %rd8;
	ld.global.f32 	%f23, [%rd10];
	fma.rn.f32 	%f24, %f23, %f23, %f3;
	add.f32 	%f25, %f4, %f24;
	sqrt.rn.f32 	%f26, %f25;
	st.global.f32 	[%rd9], %f26;
	add.s32 	%r37, %r37, %r2;
	add.s32 	%r35, %r35, 1;
	setp.ne.s32 	%p6, %r35, 0;
	@%p6 bra 	$L__BB2_6;
$L__BB2_7:
	setp.lt.u32 	%p7, %r7, 3;
	@%p7 bra 	$L__BB2_10;
	mul.wide.s32 	%rd14, %r2, 4;
	shl.b32 	%r33, %r2, 2;
$L__BB2_9:
	mul.wide.s32 	%rd11, %r37, 4;
	add.s64 	%rd12, %rd2, %rd11;
	ld.global.f32 	%f27, [%rd12];
	fma.rn.f32 	%f28, %f27, %f27, %f3;
	add.f32 	%f29, %f4, %f28;
	sqrt.rn.f32 	%f30, %f29;
	add.s64 	%rd13, %rd1, %rd11;
	st.global.f32 	[%rd13], %f30;
	add.s64 	%rd15, %rd12, %rd14;
	ld.global.f32 	%f31, [%rd15];
	fma.rn.f32 	%f32, %f31, %f31, %f3;
	add.f32 	%f33, %f4, %f32;
	sqrt.rn.f32 	%f34, %f33;
	add.s64 	%rd16, %rd13, %rd14;
	st.global.f32 	[%rd16], %f34;
	add.s64 	%rd17, %rd15, %rd14;
	ld.global.f32 	%f35, [%rd17];
	fma.rn.f32 	%f36, %f35, %f35, %f3;
	add.f32 	%f37, %f4, %f36;
	sqrt.rn.f32 	%f38, %f37;
	add.s64 	%rd18, %rd16, %rd14;
	st.global.f32 	[%rd18], %f38;
	add.s64 	%rd19, %rd17, %rd14;
	ld.global.f32 	%f39, [%rd19];
	fma.rn.f32 	%f40, %f39, %f39, %f3;
	add.f32 	%f41, %f4, %f40;
	sqrt.rn.f32 	%f42, %f41;
	add.s64 	%rd20, %rd18, %rd14;
	st.global.f32 	[%rd20], %f42;
	add.s32 	%r37, %r33, %r37;
	setp.lt.s32 	%p8, %r37, %r16;
	@%p8 bra 	$L__BB2_9;
$L__BB2_10:
	ret;

}
	// .globl	_Z10magnitude3PKfffPfi
.visible .entry _Z10magnitude3PKfffPfi(
	.param .u64 .ptr .align 1 _Z10magnitude3PKfffPfi_param_0,
	.param .f32 _Z10magnitude3PKfffPfi_param_1,
	.param .f32 _Z10magnitude3PKfffPfi_param_2,
	.param .u64 .ptr .align 1 _Z10magnitude3PKfffPfi_param_3,
	.param .u32 _Z10magnitude3PKfffPfi_param_4
)
{
	.reg .pred 	%p<3>;
	.reg .b32 	%r<11>;
	.reg .b32 	%f<9>;
	.reg .b64 	%rd<8>;

	ld.param.u64 	%rd3, [_Z10magnitude3PKfffPfi_param_0];
	ld.param.f32 	%f3, [_Z10magnitude3PKfffPfi_param_1];
	ld.param.f32 	%f4, [_Z10magnitude3PKfffPfi_param_2];
	ld.param.u64 	%rd4, [_Z10magnitude3PKfffPfi_param_3];
	ld.param.u32 	%r6, [_Z10magnitude3PKfffPfi_param_4];
	mov.u32 	%r7, %ctaid.x;
	mov.u32 	%r1, %ntid.x;
	mov.u32 	%r8, %tid.x;
	mad.lo.s32 	%r10, %r7, %r1, %r8;
	setp.ge.s32 	%p1, %r10, %r6;
	@%p1 bra 	$L__BB3_3;
	mul.f32 	%f1, %f3, %f3;
	mul.f32 	%f2, %f4, %f4;
	mov.u32 	%r9, %nctaid.x;
	mul.lo.s32 	%r3, %r9, %r1;
	cvta.to.global.u64 	%rd1, %rd3;
	cvta.to.global.u64 	%rd2, %rd4;
$L__BB3_2:
	mul.wide.s32 	%rd5, %r10, 4;
	add.s64 	%rd6, %rd1, %rd5;
	ld.global.f32 	%f5, [%rd6];
	fma.rn.f32 	%f6, %f5, %f5, %f1;
	add.f32 	%f7, %f2, %f6;
	sqrt.rn.f32 	%f8, %f7;
	add.s64 	%rd7, %rd2, %rd5;
	st.global.f32 	[%rd7], %f8;
	add.s32 	%r10, %r10, %r3;
	setp.lt.s32 	%p2, %r10, %r6;
	@%p2 bra 	$L__BB3_2;
$L__BB3_3:
	ret;

}


// ===== COMPILED SASS (sm_100) =====

	.target	sm_100

	.elftype	@"ET_EXEC"


//--------------------- .note.nv.tkinfo           --------------------------
	.section	.note.nv.tkinfo,"",@"SHT_NOTE"
	.sectionflags	@"SHF_NOTE_NV_TKINFO"
	.tkinfo
        /*0018*/ 	.word	0x00000002
        /*0030*/ 	.string	""
        /*0030*/ 	.string	"ptxas"
        /*0030*/ 	.string	"Cuda compilation tools, release 13.0, V13.0.88"
        /*0030*/ 	.string	"Build cuda_13.0.r13.0/compiler.36424714_0"
        /*0030*/ 	.string	"-arch sm_100 -m 64 "



//--------------------- .note.nv.cuinfo           --------------------------
	.section	.note.nv.cuinfo,"",@"SHT_NOTE"
	.sectionflags	@"SHF_NOTE_NV_CUINFO"
        /*0018*/ 	.short	0x0002
        /*001a*/ 	.short	0x0064
        /*001c*/ 	.short	0x0082
	.zero		2


//--------------------- .nv.info                  --------------------------
	.section	.nv.info,"",@"SHT_CUDA_INFO"
	.align	4


	//----- nvinfo : EIATTR_REGCOUNT
	.align		4
        /*0000*/ 	.byte	0x04, 0x2f
        /*0002*/ 	.short	(.L_2 - .L_1)
	.align		4
.L_1:
        /*0004*/ 	.word	index@(_Z6warmupv)
        /*0008*/ 	.word	0x00000018


	//----- nvinfo : EIATTR_FRAME_SIZE
	.align		4
.L_2:
        /*000c*/ 	.byte	0x04, 0x11
        /*000e*/ 	.short	(.L_4 - .L_3)
	.align		4
.L_3:
        /*0010*/ 	.word	index@(_Z6warmupv)
        /*0014*/ 	.word	0x00000000


	//----- nvinfo : EIATTR_REGCOUNT
	.align		4
.L_4:
        /*0018*/ 	.byte	0x04, 0x2f
        /*001a*/ 	.short	(.L_6 - .L_5)
	.align		4
.L_5:
        /*001c*/ 	.word	index@(_Z16vector_magnitudePKfffPfi)
        /*0020*/ 	.word	0x00000017


	//----- nvinfo : EIATTR_FRAME_SIZE
	.align		4
.L_6:
        /*0024*/ 	.byte	0x04, 0x11
        /*0026*/ 	.short	(.L_8 - .L_7)
	.align		4
.L_7:
        /*0028*/ 	.word	index@($__internal_2_$__cuda_sm20_sqrt_rn_f32_slowpath)
        /*002c*/ 	.word	0x00000000


	//----- nvinfo : EIATTR_FRAME_SIZE
	.align		4
.L_8:
        /*0030*/ 	.byte	0x04, 0x11
        /*0032*/ 	.short	(.L_10 - .L_9)
	.align		4
.L_9:
        /*0034*/ 	.word	index@(_Z16vector_magnitudePKfffPfi)
        /*0038*/ 	.word	0x00000000


	//----- nvinfo : EIATTR_REGCOUNT
	.align		4
.L_10:
        /*003c*/ 	.byte	0x04, 0x2f
        /*003e*/ 	.short	(.L_12 - .L_11)
	.align		4
.L_11:
        /*0040*/ 	.word	index@(_Z10magnitude2PKfffPfi)
        /*0044*/ 	.word	0x0000001b


	//----- nvinfo : EIATTR_FRAME_SIZE
	.align		4
.L_12:
        /*0048*/ 	.byte	0x04, 0x11
        /*004a*/ 	.short	(.L_14 - .L_13)
	.align		4
.L_13:
        /*004c*/ 	.word	index@($__internal_1_$__cuda_sm20_sqrt_rn_f32_slowpath)
        /*0050*/ 	.word	0x00000000


	//----- nvinfo : EIATTR_FRAME_SIZE
	.align		4
.L_14:
        /*0054*/ 	.byte	0x04, 0x11
        /*0056*/ 	.short	(.L_16 - .L_15)
	.align		4
.L_15:
        /*0058*/ 	.word	index@(_Z10magnitude2PKfffPfi)
        /*005c*/ 	.word	0x00000000


	//----- nvinfo : EIATTR_REGCOUNT
	.align		4
.L_16:
        /*0060*/ 	.byte	0x04, 0x2f
        /*0062*/ 	.short	(.L_18 - .L_17)
	.align		4
.L_17:
        /*0064*/ 	.word	index@(_Z10magnitude3PKfffPfi)
        /*0068*/ 	.word	0x00000014


	//----- nvinfo : EIATTR_FRAME_SIZE
	.align		4
.L_18:
        /*006c*/ 	.byte	0x04, 0x11
        /*006e*/ 	.short	(.L_20 - .L_19)
	.align		4
.L_19:
        /*0070*/ 	.word	index@($__internal_0_$__cuda_sm20_sqrt_rn_f32_slowpath)
        /*0074*/ 	.word	0x00000000


	//----- nvinfo : EIATTR_FRAME_SIZE
	.align		4
.L_20:
        /*0078*/ 	.byte	0x04, 0x11
        /*007a*/ 	.short	(.L_22 - .L_21)
	.align		4
.L_21:
        /*007c*/ 	.word	index@(_Z10magnitude3PKfffPfi)
        /*0080*/ 	.word	0x00000000


	//----- nvinfo : EIATTR_MIN_STACK_SIZE
	.align		4
.L_22:
        /*0084*/ 	.byte	0x04, 0x12
        /*0086*/ 	.short	(.L_24 - .L_23)
	.align		4
.L_23:
        /*0088*/ 	.word	index@(_Z10magnitude3PKfffPfi)
        /*008c*/ 	.word	0x00000000


	//----- nvinfo : EIATTR_MIN_STACK_SIZE
	.align		4
.L_24:
        /*0090*/ 	.byte	0x04, 0x12
        /*0092*/ 	.short	(.L_26 - .L_25)
	.align		4
.L_25:
        /*0094*/ 	.word	index@(_Z10magnitude2PKfffPfi)
        /*0098*/ 	.word	0x00000000


	//----- nvinfo : EIATTR_MIN_STACK_SIZE
	.align		4
.L_26:
        /*009c*/ 	.byte	0x04, 0x12
        /*009e*/ 	.short	(.L_28 - .L_27)
	.align		4
.L_27:
        /*00a0*/ 	.word	index@(_Z16vector_magnitudePKfffPfi)
        /*00a4*/ 	.word	0x00000000


	//----- nvinfo : EIATTR_MIN_STACK_SIZE
	.align		4
.L_28:
        /*00a8*/ 	.byte	0x04, 0x12
        /*00aa*/ 	.short	(.L_30 - .L_29)
	.align		4
.L_29:
        /*00ac*/ 	.word	index@(_Z6warmupv)
        /*00b0*/ 	.word	0x00000000
.L_30:


//--------------------- .nv.compat                --------------------------
	.section	.nv.compat,"",@"SHT_CUDA_COMPAT_INFO"
	.align	4
        /*0000*/ 	.byte	0x02, 0x09, 0x00, 0x00, 0x02, 0x02, 0x01, 0x00, 0x02, 0x05, 0x05, 0x00, 0x03, 0x07, 0x01, 0x01
        /*0010*/ 	.byte	0x02, 0x03, 0x00, 0x00, 0x02, 0x06, 0x01, 0x00, 0x04, 0x0b, 0x08, 0x00, 0x01, 0x00, 0x00, 0x00
        /*0020*/ 	.byte	0x00, 0x00, 0x00, 0x00


//--------------------- .nv.info._Z10magnitude3PKfffPfi --------------------------
	.section	.nv.info._Z10magnitude3PKfffPfi,"",@"SHT_CUDA_INFO"
	.sectionflags	@""
	.align	4


	//----- nvinfo : EIATTR_CUDA_API_VERSION
	.align		4
        /*0000*/ 	.byte	0x04, 0x37
        /*0002*/ 	.short	(.L_32 - .L_31)
.L_31:
        /*0004*/ 	.word	0x00000082


	//----- nvinfo : EIATTR_KPARAM_INFO
	.align		4
.L_32:
        /*0008*/ 	.byte	0x04, 0x17
        /*000a*/ 	.short	(.L_34 - .L_33)
.L_33:
        /*000c*/ 	.word	0x00000000
        /*0010*/ 	.short	0x0004
        /*0012*/ 	.short	0x0018
        /*0014*/ 	.byte	0x00, 0xf0, 0x11, 0x00


	//----- nvinfo : EIATTR_KPARAM_INFO
	.align		4
.L_34:
        /*0018*/ 	.byte	0x04, 0x17
        /*001a*/ 	.short	(.L_36 - .L_35)
.L_35:
        /*001c*/ 	.word	0x00000000
        /*0020*/ 	.short	0x0003
        /*0022*/ 	.short	0x0010
        /*0024*/ 	.byte	0x00, 0xf5, 0x21, 0x00


	//----- nvinfo : EIATTR_KPARAM_INFO
	.align		4
.L_36:
        /*0028*/ 	.byte	0x04, 0x17
        /*002a*/ 	.short	(.L_38 - .L_37)
.L_37:
        /*002c*/ 	.word	0x00000000
        /*0030*/ 	.short	0x0002
        /*0032*/ 	.short	0x000c
        /*0034*/ 	.byte	0x00, 0xf0, 0x11, 0x00


	//----- nvinfo : EIATTR_KPARAM_INFO
	.align		4
.L_38:
        /*0038*/ 	.byte	0x04, 0x17
        /*003a*/ 	.short	(.L_40 - .L_39)
.L_39:
        /*003c*/ 	.word	0x00000000
        /*0040*/ 	.short	0x0001
        /*0042*/ 	.short	0x0008
        /*0044*/ 	.byte	0x00, 0xf0, 0x11, 0x00


	//----- nvinfo : EIATTR_KPARAM_INFO
	.align		4
.L_40:
        /*0048*/ 	.byte	0x04, 0x17
        /*004a*/ 	.short	(.L_42 - .L_41)
.L_41:
        /*004c*/ 	.word	0x00000000
        /*0050*/ 	.short	0x0000
        /*0052*/ 	.short	0x0000
        /*0054*/ 	.byte	0x00, 0xf5, 0x21, 0x00


	//----- nvinfo : EIATTR_SPARSE_MMA_MASK
	.align		4
.L_42:
        /*0058*/ 	.byte	0x03, 0x50
        /*005a*/ 	.short	0x0000


	//----- nvinfo : EIATTR_MAXREG_COUNT
	.align		4
        /*005c*/ 	.byte	0x03, 0x1b
        /*005e*/ 	.short	0x00ff


	//----- nvinfo : EIATTR_MERCURY_ISA_VERSION
	.align		4
        /*0060*/ 	.byte	0x03, 0x5f
        /*0062*/ 	.short	0x0101


	//----- nvinfo : EIATTR_VRC_CTA_INIT_COUNT
	.align		4
        /*0064*/ 	.byte	0x02, 0x4a
	.zero		1
	.zero		1


	//----- nvinfo : EIATTR_EXIT_INSTR_OFFSETS
	.align		4
        /*0068*/ 	.byte	0x04, 0x1c
        /*006a*/ 	.short	(.L_44 - .L_43)


	//   ....[0]....
.L_43:
        /*006c*/ 	.word	0x00000070


	//   ....[1]....
        /*0070*/ 	.word	0x00000280


	//----- nvinfo : EIATTR_CRS_STACK_SIZE
	.align		4
.L_44:
        /*0074*/ 	.byte	0x04, 0x1e
        /*0076*/ 	.short	(.L_46 - .L_45)
.L_45:
        /*0078*/ 	.word	0x00000000


	//----- nvinfo : EIATTR_CBANK_PARAM_SIZE
	.align		4
.L_46:
        /*007c*/ 	.byte	0x03, 0x19
        /*007e*/ 	.short	0x001c


	//----- nvinfo : EIATTR_PARAM_CBANK
	.align		4
        /*0080*/ 	.byte	0x04, 0x0a
        /*0082*/ 	.short	(.L_48 - .L_47)
	.align		4
.L_47:
        /*0084*/ 	.word	index@(.nv.constant0._Z10magnitude3PKfffPfi)
        /*0088*/ 	.short	0x0380
        /*008a*/ 	.short	0x001c


	//----- nvinfo : EIATTR_SW_WAR
	.align		4
.L_48:
        /*008c*/ 	.byte	0x04, 0x36
        /*008e*/ 	.short	(.L_50 - .L_49)
.L_49:
        /*0090*/ 	.word	0x00000008
.L_50:


//--------------------- .nv.info._Z10magnitude2PKfffPfi --------------------------
	.section	.nv.info._Z10magnitude2PKfffPfi,"",@"SHT_CUDA_INFO"
	.sectionflags	@""
	.align	4


	//----- nvinfo : EIATTR_CUDA_API_VERSION
	.align		4
        /*0000*/ 	.byte	0x04, 0x37
        /*0002*/ 	.short	(.L_52 - .L_51)
.L_51:
        /*0004*/ 	.word	0x00000082


	//----- nvinfo : EIATTR_KPARAM_INFO
	.align		4
.L_52:
        /*0008*/ 	.byte	0x04, 0x17
        /*000a*/ 	.short	(.L_54 - .L_53)
.L_53:
        /*000c*/ 	.word	0x00000000
        /*0010*/ 	.short	0x0004
        /*0012*/ 	.short	0x0018
        /*0014*/ 	.byte	0x00, 0xf0, 0x11, 0x00


	//----- nvinfo : EIATTR_KPARAM_INFO
	.align		4
.L_54:
        /*0018*/ 	.byte	0x04, 0x17
        /*001a*/ 	.short	(.L_56 - .L_55)
.L_55:
        /*001c*/ 	.word	0x00000000
        /*0020*/ 	.short	0x0003
        /*0022*/ 	.short	0x0010
        /*0024*/ 	.byte	0x00, 0xf5, 0x21, 0x00


	//----- nvinfo : EIATTR_KPARAM_INFO
	.align		4
.L_56:
        /*0028*/ 	.byte	0x04, 0x17
        /*002a*/ 	.short	(.L_58 - .L_57)
.L_57:
        /*002c*/ 	.word	0x00000000
        /*0030*/ 	.short	0x0002
        /*0032*/ 	.short	0x000c
        /*0034*/ 	.byte	0x00, 0xf0, 0x11, 0x00


	//----- nvinfo : EIATTR_KPARAM_INFO
	.align		4
.L_58:
        /*0038*/ 	.byte	0x04, 0x17
        /*003a*/ 	.short	(.L_60 - .L_59)
.L_59:
        /*003c*/ 	.word	0x00000000
        /*0040*/ 	.short	0x0001
        /*0042*/ 	.short	0x0008
        /*0044*/ 	.byte	0x00, 0xf0, 0x11, 0x00


	//----- nvinfo : EIATTR_KPARAM_INFO
	.align		4
.L_60:
        /*0048*/ 	.byte	0x04, 0x17
        /*004a*/ 	.short	(.L_62 - .L_61)
.L_61:
        /*004c*/ 	.word	0x00000000
        /*0050*/ 	.short	0x0000
        /*0052*/ 	.short	0x0000
        /*0054*/ 	.byte	0x00, 0xf5, 0x21, 0x00


	//----- nvinfo : EIATTR_SPARSE_MMA_MASK
	.align		4
.L_62:
        /*0058*/ 	.byte	0x03, 0x50
        /*005a*/ 	.short	0x0000


	//----- nvinfo : EIATTR_MAXREG_COUNT
	.align		4
        /*005c*/ 	.byte	0x03, 0x1b
        /*005e*/ 	.short	0x00ff


	//----- nvinfo : EIATTR_MERCURY_ISA_VERSION
	.align		4
        /*0060*/ 	.byte	0x03, 0x5f
        /*0062*/ 	.short	0x0101


	//----- nvinfo : EIATTR_VRC_CTA_INIT_COUNT
	.align		4
        /*0064*/ 	.byte	0x02, 0x4a
	.zero		1
	.zero		1


	//----- nvinfo : EIATTR_EXIT_INSTR_OFFSETS
	.align		4
        /*0068*/ 	.byte	0x04, 0x1c
        /*006a*/ 	.short	(.L_64 - .L_63)


	//   ....[0]....
.L_63:
        /*006c*/ 	.word	0x00000620


	//   ....[1]....
        /*0070*/ 	.word	0x00000a50


	//   ....[2]....
        /*0074*/ 	.word	0x00000f90


	//----- nvinfo : EIATTR_CRS_STACK_SIZE
	.align		4
.L_64:
        /*0078*/ 	.byte	0x04, 0x1e
        /*007a*/ 	.short	(.L_66 - .L_65)
.L_65:
        /*007c*/ 	.word	0x00000000


	//----- nvinfo : EIATTR_CBANK_PARAM_SIZE
	.align		4
.L_66:
        /*0080*/ 	.byte	0x03, 0x19
        /*0082*/ 	.short	0x001c


	//----- nvinfo : EIATTR_PARAM_CBANK
	.align		4
        /*0084*/ 	.byte	0x04, 0x0a
        /*0086*/ 	.short	(.L_68 - .L_67)
	.align		4
.L_67:
        /*0088*/ 	.word	index@(.nv.constant0._Z10magnitude2PKfffPfi)
        /*008c*/ 	.short	0x0380
        /*008e*/ 	.short	0x001c


	//----- nvinfo : EIATTR_SW_WAR
	.align		4
.L_68:
        /*0090*/ 	.byte	0x04, 0x36
        /*0092*/ 	.short	(.L_70 - .L_69)
.L_69:
        /*0094*/ 	.word	0x00000008
.L_70:


//--------------------- .nv.info._Z16vector_magnitudePKfffPfi --------------------------
	.section	.nv.info._Z16vector_magnitudePKfffPfi,"",@"SHT_CUDA_INFO"
	.sectionflags	@""
	.align	4


	//----- nvinfo : EIATTR_CUDA_API_VERSION
	.align		4
        /*0000*/ 	.byte	0x04, 0x37
        /*0002*/ 	.short	(.L_72 - .L_71)
.L_71:
        /*0004*/ 	.word	0x00000082


	//----- nvinfo : EIATTR_KPARAM_INFO
	.align		4
.L_72:
        /*0008*/ 	.byte	0x04, 0x17
        /*000a*/ 	.short	(.L_74 - .L_73)
.L_73:
        /*000c*/ 	.word	0x00000000
        /*0010*/ 	.short	0x0004
        /*0012*/ 	.short	0x0018
        /*0014*/ 	.byte	0x00, 0xf0, 0x11, 0x00


	//----- nvinfo : EIATTR_KPARAM_INFO
	.align		4
.L_74:
        /*0018*/ 	.byte	0x04, 0x17
        /*001a*/ 	.short	(.L_76 - .L_75)
.L_75:
        /*001c*/ 	.word	0x00000000
        /*0020*/ 	.short	0x0003
        /*0022*/ 	.short	0x0010
        /*0024*/ 	.byte	0x00, 0xf5, 0x21, 0x00


	//----- nvinfo : EIATTR_KPARAM_INFO
	.align		4
.L_76:
        /*0028*/ 	.byte	0x04, 0x17
        /*002a*/ 	.short	(.L_78 - .L_77)
.L_77:
        /*002c*/ 	.word	0x00000000
        /*0030*/ 	.short	0x0002
        /*0032*/ 	.short	0x000c
        /*0034*/ 	.byte	0x00, 0xf0, 0x11, 0x00


	//----- nvinfo : EIATTR_KPARAM_INFO
	.align		4
.L_78:
        /*0038*/ 	.byte	0x04, 0x17
        /*003a*/ 	.short	(.L_80 - .L_79)
.L_79:
        /*003c*/ 	.word	0x00000000
        /*0040*/ 	.short	0x0001
        /*0042*/ 	.short	0x0008
        /*0044*/ 	.byte	0x00, 0xf0, 0x11, 0x00


	//----- nvinfo : EIATTR_KPARAM_INFO
	.align		4
.L_80:
        /*0048*/ 	.byte	0x04, 0x17
        /*004a*/ 	.short	(.L_82 - .L_81)
.L_81:
        /*004c*/ 	.word	0x00000000
        /*0050*/ 	.short	0x0000
        /*0052*/ 	.short	0x0000
        /*0054*/ 	.byte	0x00, 0xf5, 0x21, 0x00


	//----- nvinfo : EIATTR_SPARSE_MMA_MASK
	.align		4
.L_82:
        /*0058*/ 	.byte	0x03, 0x50
        /*005a*/ 	.short	0x0000


	//----- nvinfo : EIATTR_MAXREG_COUNT
	.align		4
        /*005c*/ 	.byte	0x03, 0x1b
        /*005e*/ 	.short	0x00ff


	//----- nvinfo : EIATTR_MERCURY_ISA_VERSION
	.align		4
        /*0060*/ 	.byte	0x03, 0x5f
        /*0062*/ 	.short	0x0101


	//----- nvinfo : EIATTR_VRC_CTA_INIT_COUNT
	.align		4
        /*0064*/ 	.byte	0x02, 0x4a
	.zero		1
	.zero		1


	//----- nvinfo : EIATTR_EXIT_INSTR_OFFSETS
	.align		4
        /*0068*/ 	.byte	0x04, 0x1c
        /*006a*/ 	.short	(.L_84 - .L_83)


	//   ....[0]....
.L_83:
        /*006c*/ 	.word	0x00000090


	//   ....[1]....
        /*0070*/ 	.word	0x000004d0


	//   ....[2]....
        /*0074*/ 	.word	0x00000a10


	//----- nvinfo : EIATTR_CRS_STACK_SIZE
	.align		4
.L_84:
        /*0078*/ 	.byte	0x04, 0x1e
        /*007a*/ 	.short	(.L_86 - .L_85)
.L_85:
        /*007c*/ 	.word	0x00000000


	//----- nvinfo : EIATTR_CBANK_PARAM_SIZE
	.align		4
.L_86:
        /*0080*/ 	.byte	0x03, 0x19
        /*0082*/ 	.short	0x001c


	//----- nvinfo : EIATTR_PARAM_CBANK
	.align		4
        /*0084*/ 	.byte	0x04, 0x0a
        /*0086*/ 	.short	(.L_88 - .L_87)
	.align		4
.L_87:
        /*0088*/ 	.word	index@(.nv.constant0._Z16vector_magnitudePKfffPfi)
        /*008c*/ 	.short	0x0380
        /*008e*/ 	.short	0x001c


	//----- nvinfo : EIATTR_SW_WAR
	.align		4
.L_88:
        /*0090*/ 	.byte	0x04, 0x36
        /*0092*/ 	.short	(.L_90 - .L_89)
.L_89:
        /*0094*/ 	.word	0x00000008
.L_90:


//--------------------- .nv.info._Z6warmupv       --------------------------
	.section	.nv.info._Z6warmupv,"",@"SHT_CUDA_INFO"
	.sectionflags	@""
	.align	4


	//----- nvinfo : EIATTR_CUDA_API_VERSION
	.align		4
        /*0000*/ 	.byte	0x04, 0x37
        /*0002*/ 	.short	(.L_92 - .L_91)
.L_91:
        /*0004*/ 	.word	0x00000082


	//----- nvinfo : EIATTR_SPARSE_MMA_MASK
	.align		4
.L_92:
        /*0008*/ 	.byte	0x03, 0x50
        /*000a*/ 	.short	0x0000


	//----- nvinfo : EIATTR_MAXREG_COUNT
	.align		4
        /*000c*/ 	.byte	0x03, 0x1b
        /*000e*/ 	.short	0x00ff


	//----- nvinfo : EIATTR_EXTERNS
	.align		4
        /*0010*/ 	.byte	0x04, 0x0f
        /*0012*/ 	.short	(.L_94 - .L_93)


	//   ....[0]....
	.align		4
.L_93:
        /*0014*/ 	.word	index@(vprintf)


	//----- nvinfo : EIATTR_MERCURY_ISA_VERSION
	.align		4
.L_94:
        /*0018*/ 	.byte	0x03, 0x5f
        /*001a*/ 	.short	0x0101


	//----- nvinfo : EIATTR_VRC_CTA_INIT_COUNT
	.align		4
        /*001c*/ 	.byte	0x02, 0x4a
	.zero		1
	.zero		1


	//----- nvinfo : EIATTR_SYSCALL_OFFSETS
	.align		4
        /*0020*/ 	.byte	0x04, 0x46
        /*0022*/ 	.short	(.L_96 - .L_95)


	//   ....[0]....
.L_95:
        /*0024*/ 	.word	0x000000e0


	//----- nvinfo : EIATTR_EXIT_INSTR_OFFSETS
	.align		4
.L_96:
        /*0028*/ 	.byte	0x04, 0x1c
        /*002a*/ 	.short	(.L_98 - .L_97)


	//   ....[0]....
.L_97:
        /*002c*/ 	.word	0x00000060


	//   ....[1]....
        /*0030*/ 	.word	0x000000f0


	//----- nvinfo : EIATTR_CRS_STACK_SIZE
	.align		4
.L_98:
        /*0034*/ 	.byte	0x04, 0x1e
        /*0036*/ 	.short	(.L_100 - .L_99)
.L_99:
        /*0038*/ 	.word	0x00000000


	//----- nvinfo : EIATTR_SW_WAR
	.align		4
.L_100:
        /*003c*/ 	.byte	0x04, 0x36
        /*003e*/ 	.short	(.L_102 - .L_101)
.L_101:
        /*0040*/ 	.word	0x00000008
.L_102:


//--------------------- .nv.callgraph             --------------------------
	.section	.nv.callgraph,"",@"SHT_CUDA_CALLGRAPH"
	.align	4
	.sectionentsize	8
	.align		4
        /*0000*/ 	.word	0x00000000
	.align		4
        /*0004*/ 	.word	0xffffffff
	.align		4
        /*0008*/ 	.word	index@(_Z6warmupv)
	.align		4
        /*000c*/ 	.word	index@(vprintf)
	.align		4
        /*0010*/ 	.word	0x00000000
	.align		4
        /*0014*/ 	.word	0xfffffffe
	.align		4
        /*0018*/ 	.word	0x00000000
	.align		4
        /*001c*/ 	.word	0xfffffffd
	.align		4
        /*0020*/ 	.word	0x00000000
	.align		4
        /*0024*/ 	.word	0xfffffffc


//--------------------- .nv.constant4             --------------------------
	.section	.nv.constant4,"a",@progbits
	.align	8
	.align		8
.nv.constant4:
        /*0000*/ 	.dword	$str
	.align		8
        /*0008*/ 	.dword	vprintf


//--------------------- .text._Z10magnitude3PKfffPfi --------------------------
	.section	.text._Z10magnitude3PKfffPfi,"ax",@progbits
	.align	128
        .global         _Z10magnitude3PKfffPfi
        .type           _Z10magnitude3PKfffPfi,@function
        .size           _Z10magnitude3PKfffPfi,(.L_x_65 - _Z10magnitude3PKfffPfi)
        .other          _Z10magnitude3PKfffPfi,@"STO_CUDA_ENTRY STV_DEFAULT"
_Z10magnitude3PKfffPfi:
.text._Z10magnitude3PKfffPfi:
[----:B------:R-:W-:Y:S01]  /*0000*/  LDC R1, c[0x0][0x37c] ;  /* 0x0000df00ff017b82 */ /* 0x000fe20000000800 */
[----:B------:R-:W0:Y:S07]  /*0010*/  S2R R7, SR_TID.X ;  /* 0x0000000000077919 */ /* 0x000e2e0000002100 */
[----:B------:R-:W0:Y:S01]  /*0020*/  S2UR UR4, SR_CTAID.X ;  /* 0x00000000000479c3 */ /* 0x000e220000002500 */
[----:B------:R-:W1:Y:S07]  /*0030*/  LDCU UR5, c[0x0][0x398] ;  /* 0x00007300ff0577ac */ /* 0x000e6e0008000800 */
[----:B------:R-:W0:Y:S02]  /*0040*/  LDC R8, c[0x0][0x360] ;  /* 0x0000d800ff087b82 */ /* 0x000e240000000800 */
[----:B0-----:R-:W-:-:S05]  /*0050*/  IMAD R7, R8, UR4, R7 ;  /* 0x0000000408077c24 */ /* 0x001fca000f8e0207 */
[----:B-1----:R-:W-:-:S13]  /*0060*/  ISETP.GE.AND P0, PT, R7, UR5, PT ;  /* 0x0000000507007c0c */ /* 0x002fda000bf06270 */
[----:B------:R-:W-:Y:S05]  /*0070*/  @P0 EXIT ;  /* 0x000000000000094d */ /* 0x000fea0003800000 */
[----:B------:R-:W0:Y:S01]  /*0080*/  LDC R9, c[0x0][0x388] ;  /* 0x0000e200ff097b82 */ /* 0x000e220000000800 */
[----:B------:R-:W1:Y:S01]  /*0090*/  LDCU UR4, c[0x0][0x370] ;  /* 0x00006e00ff0477ac */ /* 0x000e620008000800 */
[----:B------:R-:W2:Y:S06]  /*00a0*/  LDCU.64 UR6, c[0x0][0x358] ;  /* 0x00006b00ff0677ac */ /* 0x000eac0008000a00 */
[----:B------:R-:W3:Y:S01]  /*00b0*/  LDC R6, c[0x0][0x38c] ;  /* 0x0000e300ff067b82 */ /* 0x000ee20000000800 */
[----:B------:R-:W4:Y:S07]  /*00c0*/  LDCU UR5, c[0x0][0x398] ;  /* 0x00007300ff0577ac */ /* 0x000f2e0008000800 */
[----:B------:R-:W2:Y:S01]  /*00d0*/  LDC.64 R4, c[0x0][0x380] ;  /* 0x0000e000ff047b82 */ /* 0x000ea20000000a00 */
[----:B-1----:R-:W-:-:S07]  /*00e0*/  IMAD R8, R8, UR4, RZ ;  /* 0x0000000408087c24 */ /* 0x002fce000f8e02ff */
[----:B------:R-:W1:Y:S01]  /*00f0*/  LDC.64 R2, c[0x0][0x390] ;  /* 0x0000e400ff027b82 */ /* 0x000e620000000a00 */
[----:B0---4-:R-:W-:-:S07]  /*0100*/  FMUL R9, R9, R9 ;  /* 0x0000000909097220 */ /* 0x011fce0000400000 */
.L_x_3:
[----:B0-2---:R-:W-:-:S06]  /*0110*/  IMAD.WIDE R10, R7, 0x4, R4 ;  /* 0x00000004070a7825 */ /* 0x005fcc00078e0204 */
[----:B------:R-:W2:Y:S01]  /*0120*/  LDG.E R10, desc[UR6][R10.64] ;  /* 0x000000060a0a7981 */ /* 0x000ea2000c1e1900 */
[-C--:B------:R-:W-:Y:S01]  /*0130*/  MOV R17, R7.reuse ;  /* 0x0000000700117202 */ /* 0x080fe20000000f00 */
[----:B------:R-:W-:Y:S01]  /*0140*/  BSSY.RECONVERGENT B0, `(.L_x_0) ;  /* 0x0000010000007945 */ /* 0x000fe20003800200 */
[----:B------:R-:W-:-:S04]  /*0150*/  IADD3 R7, PT, PT, R8, R7, RZ ;  /* 0x0000000708077210 */ /* 0x000fc80007ffe0ff */
[----:B------:R-:W-:Y:S01]  /*0160*/  ISETP.GE.AND P0, PT, R7, UR5, PT ;  /* 0x0000000507007c0c */ /* 0x000fe2000bf06270 */
[----:B--2---:R-:W-:-:S04]  /*0170*/  FFMA R13, R10, R10, R9 ;  /* 0x0000000a0a0d7223 */ /* 0x004fc80000000009 */
[----:B---3--:R-:W-:-:S04]  /*0180*/  FFMA R12, R6, R6, R13 ;  /* 0x00000006060c7223 */ /* 0x008fc8000000000d */
[----:B------:R0:W2:Y:S01]  /*0190*/  MUFU.RSQ R15, R12 ;  /* 0x0000000c000f7308 */ /* 0x0000a20000001400 */
[----:B------:R-:W-:-:S04]  /*01a0*/  IADD3 R0, PT, PT, R12, -0xd000000, RZ ;  /* 0xf30000000c007810 */ /* 0x000fc80007ffe0ff */
[----:B------:R-:W-:-:S13]  /*01b0*/  ISETP.GT.U32.AND P1, PT, R0, 0x727fffff, PT ;  /* 0x727fffff0000780c */ /* 0x000fda0003f24070 */
[----:B0-2---:R-:W-:Y:S05]  /*01c0*/  @!P1 BRA `(.L_x_1) ;  /* 0x00000000000c9947 */ /* 0x005fea0003800000 */
[----:B------:R-:W-:-:S07]  /*01d0*/  MOV R15, 0x1f0 ;  /* 0x000001f0000f7802 */ /* 0x000fce0000000f00 */
[----:B-1----:R-:W-:Y:S05]  /*01e0*/  CALL.REL.NOINC `($__internal_0_$__cuda_sm20_sqrt_rn_f32_slowpath) ;  /* 0x0000000000287944 */ /* 0x002fea0003c00000 */
[----:B------:R-:W-:Y:S05]  /*01f0*/  BRA `(.L_x_2) ;  /* 0x0000000000107947 */ /* 0x000fea0003800000 */
.L_x_1:
[----:B------:R-:W-:Y:S01]  /*0200*/  FMUL.FTZ R13, R12, R15 ;  /* 0x0000000f0c0d7220 */ /* 0x000fe20000410000 */
[----:B------:R-:W-:-:S03]  /*0210*/  FMUL.FTZ R10, R15, 0.5 ;  /* 0x3f0000000f0a7820 */ /* 0x000fc60000410000 */
[----:B------:R-:W-:-:S04]  /*0220*/  FFMA R0, -R13, R13, R12 ;  /* 0x0000000d0d007223 */ /* 0x000fc8000000010c */
[----:B------:R-:W-:-:S07]  /*0230*/  FFMA R13, R0, R10, R13 ;  /* 0x0000000a000d7223 */ /* 0x000fce000000000d */
.L_x_2:
[----:B------:R-:W-:Y:S05]  /*0240*/  BSYNC.RECONVERGENT B0 ;  /* 0x0000000000007941 */ /* 0x000fea0003800200 */
.L_x_0:
[----:B-1----:R-:W-:-:S05]  /*0250*/  IMAD.WIDE R10, R17, 0x4, R2 ;  /* 0x00000004110a7825 */ /* 0x002fca00078e0202 */
[----:B------:R0:W-:Y:S01]  /*0260*/  STG.E desc[UR6][R10.64], R13 ;  /* 0x0000000d0a007986 */ /* 0x0001e2000c101906 */
[----:B------:R-:W-:Y:S05]  /*0270*/  @!P0 BRA `(.L_x_3) ;  /* 0xfffffffc00a48947 */ /* 0x000fea000383ffff */
[----:B------:R-:W-:Y:S05]  /*0280*/  EXIT ;  /* 0x000000000000794d */ /* 0x000fea0003800000 */
        .weak           $__internal_0_$__cuda_sm20_sqrt_rn_f32_slowpath
        .type           $__internal_0_$__cuda_sm20_sqrt_rn_f32_slowpath,@function
        .size           $__internal_0_$__cuda_sm20_sqrt_rn_f32_slowpath,(.L_x_65 - $__internal_0_$__cuda_sm20_sqrt_rn_f32_slowpath)
$__internal_0_$__cuda_sm20_sqrt_rn_f32_slowpath:
[----:B------:R-:W-:-:S13]  /*0290*/  LOP3.LUT P1, RZ, R12, 0x7fffffff, RZ, 0xc0, !PT ;  /* 0x7fffffff0cff7812 */ /* 0x000fda000782c0ff */
[----:B------:R-:W-:Y:S01]  /*02a0*/  @!P1 MOV R10, R12 ;  /* 0x0000000c000a9202 */ /* 0x000fe20000000f00 */
[----:B------:R-:W-:Y:S06]  /*02b0*/  @!P1 BRA `(.L_x_4) ;  /* 0x0000000000449947 */ /* 0x000fec0003800000 */
[----:B------:R-:W-:Y:S02]  /*02c0*/  FSETP.GEU.FTZ.AND P1, PT, R12, RZ, PT ;  /* 0x000000ff0c00720b */ /* 0x000fe40003f3e000 */
[----:B------:R-:W-:-:S11]  /*02d0*/  MOV R0, R12 ;  /* 0x0000000c00007202 */ /* 0x000fd60000000f00 */
[----:B------:R-:W-:Y:S01]  /*02e0*/  @!P1 MOV R10, 0x7fffffff ;  /* 0x7fffffff000a9802 */ /* 0x000fe20000000f00 */
[----:B------:R-:W-:Y:S06]  /*02f0*/  @!P1 BRA `(.L_x_4) ;  /* 0x0000000000349947 */ /* 0x000fec0003800000 */
[----:B------:R-:W-:-:S13]  /*0300*/  FSETP.GTU.FTZ.AND P1, PT, |R0|, +INF , PT ;  /* 0x7f8000000000780b */ /* 0x000fda0003f3c200 */
[----:B------:R-:W-:Y:S01]  /*0310*/  @P1 FADD.FTZ R10, R0, 1 ;  /* 0x3f800000000a1421 */ /* 0x000fe20000010000 */
[----:B------:R-:W-:Y:S06]  /*0320*/  @P1 BRA `(.L_x_4) ;  /* 0x0000000000281947 */ /* 0x000fec0003800000 */
[----:B------:R-:W-:-:S13]  /*0330*/  FSETP.NEU.FTZ.AND P1, PT, |R0|, +INF , PT ;  /* 0x7f8000000000780b */ /* 0x000fda0003f3d200 */
[----:B------:R-:W-:-:S04]  /*0340*/  @P1 FFMA R11, R0, 1.84467440737095516160e+19, RZ ;  /* 0x5f800000000b1823 */ /* 0x000fc800000000ff */
[----:B------:R-:W0:Y:S02]  /*0350*/  @P1 MUFU.RSQ R10, R11 ;  /* 0x0000000b000a1308 */ /* 0x000e240000001400 */
[----:B0-----:R-:W-:Y:S01]  /*0360*/  @P1 FMUL.FTZ R12, R11, R10 ;  /* 0x0000000a0b0c1220 */ /* 0x001fe20000410000 */
[----:B------:R-:W-:Y:S01]  /*0370*/  @P1 FMUL.FTZ R14, R10, 0.5 ;  /* 0x3f0000000a0e1820 */ /* 0x000fe20000410000 */
[----:B------:R-:W-:Y:S02]  /*0380*/  @!P1 MOV R10, R0 ;  /* 0x00000000000a9202 */ /* 0x000fe40000000f00 */
[----:B------:R-:W-:-:S04]  /*0390*/  @P1 FADD.FTZ R13, -R12, -RZ ;  /* 0x800000ff0c0d1221 */ /* 0x000fc80000010100 */
[----:B------:R-:W-:-:S04]  /*03a0*/  @P1 FFMA R13, R12, R13, R11 ;  /* 0x0000000d0c0d1223 */ /* 0x000fc8000000000b */
[----:B------:R-:W-:-:S04]  /*03b0*/  @P1 FFMA R13, R13, R14, R12 ;  /* 0x0000000e0d0d1223 */ /* 0x000fc8000000000c */
[----:B------:R-:W-:-:S07]  /*03c0*/  @P1 FMUL.FTZ R10, R13, 2.3283064365386962891e-10 ;  /* 0x2f8000000d0a1820 */ /* 0x000fce0000410000 */
.L_x_4:
[----:B------:R-:W-:Y:S01]  /*03d0*/  HFMA2 R11, -RZ, RZ, 0, 0 ;  /* 0x00000000ff0b7431 */ /* 0x000fe200000001ff */
[----:B------:R-:W-:Y:S02]  /*03e0*/  MOV R13, R10 ;  /* 0x0000000a000d7202 */ /* 0x000fe40000000f00 */
[----:B------:R-:W-:-:S04]  /*03f0*/  MOV R10, R15 ;  /* 0x0000000f000a7202 */ /* 0x000fc80000000f00 */
[----:B------:R-:W-:Y:S05]  /*0400*/  RET.REL.NODEC R10 `(_Z10magnitude3PKfffPfi) ;  /* 0xfffffff80afc7950 */ /* 0x000fea0003c3ffff */
.L_x_5:
[----:B------:R-:W-:-:S00]  /*0410*/  BRA `(.L_x_5) ;  /* 0xfffffffc00fc7947 */ /* 0x000fc0000383ffff */
[----:B------:R-:W-:-:S00]  /*0420*/  NOP ;  /* 0x0000000000007918 */ /* 0x000fc00000000000 */
        /* <DEDUP_REMOVED lines=13> */
.L_x_65:


//--------------------- .text._Z10magnitude2PKfffPfi --------------------------
	.section	.text._Z10magnitude2PKfffPfi,"ax",@progbits
	.align	128
        .global         _Z10magnitude2PKfffPfi
        .type           _Z10magnitude2PKfffPfi,@function
        .size           _Z10magnitude2PKfffPfi,(.L_x_66 - _Z10magnitude2PKfffPfi)
        .other          _Z10magnitude2PKfffPfi,@"STO_CUDA_ENTRY STV_DEFAULT"
_Z10magnitude2PKfffPfi:
.text._Z10magnitude2PKfffPfi:
[----:B------:R-:W-:Y:S01]  /*0000*/  LDC R1, c[0x0][0x37c] ;  /* 0x0000df00ff017b82 */ /* 0x000fe20000000800 */
[----:B------:R-:W0:Y:S01]  /*0010*/  S2R R2, SR_TID.X ;  /* 0x0000000000027919 */ /* 0x000e220000002100 */
[----:B------:R-:W1:Y:S06]  /*0020*/  LDCU UR5, c[0x0][0x398] ;  /* 0x00007300ff0577ac */ /* 0x000e6c0008000800 */
[----:B------:R-:W0:Y:S01]  /*0030*/  S2UR UR8, SR_CTAID.X ;  /* 0x00000000000879c3 */ /* 0x000e220000002500 */
[----:B------:R-:W-:Y:S01]  /*0040*/  BSSY.RECONVERGENT B0, `(.L_x_6) ;  /* 0x000005a000007945 */ /* 0x000fe20003800200 */
[----:B------:R-:W2:Y:S06]  /*0050*/  LDCU.64 UR6, c[0x0][0x358] ;  /* 0x00006b00ff0677ac */ /* 0x000eac0008000a00 */
[----:B------:R-:W0:Y:S01]  /*0060*/  LDC R3, c[0x0][0x360] ;  /* 0x0000d800ff037b82 */ /* 0x000e220000000800 */
[----:B------:R-:W3:Y:S01]  /*0070*/  LDCU UR9, c[0x0][0x370] ;  /* 0x00006e00ff0977ac */ /* 0x000ee20008000800 */
[----:B-1----:R-:W-:-:S04]  /*0080*/  USHF.R.S32.HI UR4, URZ, 0x1f, UR5 ;  /* 0x0000001fff047899 */ /* 0x002fc80008011405 */
[----:B------:R-:W-:-:S04]  /*0090*/  ULEA.HI UR4, UR4, UR5, URZ, 0x2 ;  /* 0x0000000504047291 */ /* 0x000fc8000f8f10ff */
[----:B------:R-:W-:Y:S01]  /*00a0*/  USHF.R.S32.HI UR4, URZ, 0x2, UR4 ;  /* 0x00000002ff047899 */ /* 0x000fe20008011404 */
[C---:B0-----:R-:W-:Y:S02]  /*00b0*/  IMAD R2, R3.reuse, UR8, R2 ;  /* 0x0000000803027c24 */ /* 0x041fe4000f8e0202 */
[----:B---3--:R-:W-:-:S03]  /*00c0*/  IMAD R3, R3, UR9, RZ ;  /* 0x0000000903037c24 */ /* 0x008fc6000f8e02ff */
[----:B------:R-:W-:-:S13]  /*00d0*/  ISETP.GE.AND P0, PT, R2, UR4, PT ;  /* 0x0000000402007c0c */ /* 0x000fda000bf06270 */
[----:B--2---:R-:W-:Y:S05]  /*00e0*/  @P0 BRA `(.L_x_7) ;  /* 0x00000004003c0947 */ /* 0x004fea0003800000 */
[----:B------:R-:W0:Y:S01]  /*00f0*/  LDC R5, c[0x0][0x388] ;  /* 0x0000e200ff057b82 */ /* 0x000e220000000800 */
[----:B------:R-:W-:-:S07]  /*0100*/  MOV R6, R2 ;  /* 0x0000000200067202 */ /* 0x000fce0000000f00 */
[----:B------:R-:W1:Y:S08]  /*0110*/  LDC R4, c[0x0][0x38c] ;  /* 0x0000e300ff047b82 */ /* 0x000e700000000800 */
[----:B------:R-:W2:Y:S08]  /*0120*/  LDC.64 R14, c[0x0][0x390] ;  /* 0x0000e400ff0e7b82 */ /* 0x000eb00000000a00 */
[----:B------:R-:W3:Y:S01]  /*0130*/  LDC.64 R16, c[0x0][0x380] ;  /* 0x0000e000ff107b82 */ /* 0x000ee20000000a00 */
[----:B0-----:R-:W-:-:S07]  /*0140*/  FMUL R5, R5, R5 ;  /* 0x0000000505057220 */ /* 0x001fce0000400000 */
.L_x_20:
[----:B0--3--:R-:W-:-:S06]  /*0150*/  IMAD.WIDE R8, R6, 0x10, R16 ;  /* 0x0000001006087825 */ /* 0x009fcc00078e0210 */
[----:B------:R-:W3:Y:S01]  /*0160*/  LDG.E.128 R8, desc[UR6][R8.64] ;  /* 0x0000000608087981 */ /* 0x000ee2000c1e1d00 */
[----:B--2---:R-:W-:Y:S01]  /*0170*/  IMAD.WIDE R18, R6, 0x10, R14 ;  /* 0x0000001006127825 */ /* 0x004fe200078e020e */
[----:B------:R-:W-:Y:S01]  /*0180*/  IADD3 R6, PT, PT, R3, R6, RZ ;  /* 0x0000000603067210 */ /* 0x000fe20007ffe0ff */
[----:B------:R-:W-:Y:S03]  /*0190*/  BSSY.RECONVERGENT B1, `(.L_x_8) ;  /* 0x0000011000017945 */ /* 0x000fe60003800200 */
[----:B------:R-:W-:Y:S01]  /*01a0*/  ISETP.GE.AND P0, PT, R6, UR4, PT ;  /* 0x0000000406007c0c */ /* 0x000fe2000bf06270 */
[----:B---3--:R-:W-:-:S04]  /*01b0*/  FFMA R7, R8, R8, R5 ;  /* 0x0000000808077223 */ /* 0x008fc80000000005 */
[----:B-1----:R-:W-:-:S04]  /*01c0*/  FFMA R7, R4, R4, R7 ;  /* 0x0000000404077223 */ /* 0x002fc80000000007 */
[----:B------:R0:W1:Y:S01]  /*01d0*/  MUFU.RSQ R12, R7 ;  /* 0x00000007000c7308 */ /* 0x0000620000001400 */
[----:B------:R-:W-:-:S04]  /*01e0*/  IADD3 R0, PT, PT, R7, -0xd000000, RZ ;  /* 0xf300000007007810 */ /* 0x000fc80007ffe0ff */
[----:B------:R-:W-:-:S13]  /*01f0*/  ISETP.GT.U32.AND P1, PT, R0, 0x727fffff, PT ;  /* 0x727fffff0000780c */ /* 0x000fda0003f24070 */
[----:B01----:R-:W-:Y:S05]  /*0200*/  @!P1 BRA `(.L_x_9) ;  /* 0x0000000000149947 */ /* 0x003fea0003800000 */
[----:B------:R-:W-:Y:S02]  /*0210*/  MOV R0, R7 ;  /* 0x0000000700007202 */ /* 0x000fe40000000f00 */
[----:B------:R-:W-:-:S07]  /*0220*/  MOV R12, 0x240 ;  /* 0x00000240000c7802 */ /* 0x000fce0000000f00 */
[----:B------:R-:W-:Y:S05]  /*0230*/  CALL.REL.NOINC `($__internal_1_$__cuda_sm20_sqrt_rn_f32_slowpath) ;  /* 0x0000000c00587944 */ /* 0x000fea0003c00000 */
[----:B------:R-:W-:Y:S01]  /*0240*/  MOV R8, R0 ;  /* 0x0000000000087202 */ /* 0x000fe20000000f00 */
[----:B------:R-:W-:Y:S06]  /*0250*/  BRA `(.L_x_10) ;  /* 0x0000000000107947 */ /* 0x000fec0003800000 */
.L_x_9:
[----:B------:R-:W-:Y:S01]  /*0260*/  FMUL.FTZ R8, R7, R12 ;  /* 0x0000000c07087220 */ /* 0x000fe20000410000 */
[----:B------:R-:W-:-:S03]  /*0270*/  FMUL.FTZ R0, R12, 0.5 ;  /* 0x3f0000000c007820 */ /* 0x000fc60000410000 */
[----:B------:R-:W-:-:S04]  /*0280*/  FFMA R7, -R8, R8, R7 ;  /* 0x0000000808077223 */ /* 0x000fc80000000107 */
[----:B------:R-:W-:-:S07]  /*0290*/  FFMA R8, R7, R0, R8 ;  /* 0x0000000007087223 */ /* 0x000fce0000000008 */
.L_x_10:
[----:B------:R-:W-:Y:S05]  /*02a0*/  BSYNC.RECONVERGENT B1 ;  /* 0x0000000000017941 */ /* 0x000fea0003800200 */
.L_x_8:
[----:B------:R-:W-:Y:S01]  /*02b0*/  FFMA R9, R9, R9, R5 ;  /* 0x0000000909097223 */ /* 0x000fe20000000005 */
[----:B------:R-:W-:Y:S03]  /*02c0*/  BSSY.RECONVERGENT B1, `(.L_x_11) ;  /* 0x000000e000017945 */ /* 0x000fe60003800200 */
[----:B------:R-:W-:-:S04]  /*02d0*/  FFMA R0, R4, R4, R9 ;  /* 0x0000000404007223 */ /* 0x000fc80000000009 */
[----:B------:R0:W1:Y:S01]  /*02e0*/  MUFU.RSQ R7, R0 ;  /* 0x0000000000077308 */ /* 0x0000620000001400 */
[----:B------:R-:W-:-:S04]  /*02f0*/  IADD3 R9, PT, PT, R0, -0xd000000, RZ ;  /* 0xf300000000097810 */ /* 0x000fc80007ffe0ff */
[----:B------:R-:W-:-:S13]  /*0300*/  ISETP.GT.U32.AND P1, PT, R9, 0x727fffff, PT ;  /* 0x727fffff0900780c */ /* 0x000fda0003f24070 */
[----:B01----:R-:W-:Y:S05]  /*0310*/  @!P1 BRA `(.L_x_12) ;  /* 0x0000000000109947 */ /* 0x003fea0003800000 */
[----:B------:R-:W-:-:S07]  /*0320*/  MOV R12, 0x340 ;  /* 0x00000340000c7802 */ /* 0x000fce0000000f00 */
[----:B------:R-:W-:Y:S05]  /*0330*/  CALL.REL.NOINC `($__internal_1_$__cuda_sm20_sqrt_rn_f32_slowpath) ;  /* 0x0000000c00187944 */ /* 0x000fea0003c00000 */
[----:B------:R-:W-:Y:S01]  /*0340*/  MOV R9, R0 ;  /* 0x0000000000097202 */ /* 0x000fe20000000f00 */
[----:B------:R-:W-:Y:S06]  /*0350*/  BRA `(.L_x_13) ;  /* 0x0000000000107947 */ /* 0x000fec0003800000 */
.L_x_12:
[----:B------:R-:W-:Y:S01]  /*0360*/  FMUL.FTZ R9, R0, R7 ;  /* 0x0000000700097220 */ /* 0x000fe20000410000 */
[----:B------:R-:W-:-:S03]  /*0370*/  FMUL.FTZ R7, R7, 0.5 ;  /* 0x3f00000007077820 */ /* 0x000fc60000410000 */
[----:B------:R-:W-:-:S04]  /*0380*/  FFMA R0, -R9, R9, R0 ;  /* 0x0000000909007223 */ /* 0x000fc80000000100 */
[----:B------:R-:W-:-:S07]  /*0390*/  FFMA R9, R0, R7, R9 ;  /* 0x0000000700097223 */ /* 0x000fce0000000009 */
.L_x_13:
[----:B------:R-:W-:Y:S05]  /*03a0*/  BSYNC.RECONVERGENT B1 ;  /* 0x0000000000017941 */ /* 0x000fea0003800200 */
.L_x_11:
[----:B------:R-:W-:Y:S01]  /*03b0*/  FFMA R7, R10, R10, R5 ;  /* 0x0000000a0a077223 */ /* 0x000fe20000000005 */
[----:B------:R-:W-:Y:S03]  /*03c0*/  BSSY.RECONVERGENT B1, `(.L_x_14) ;  /* 0x000000f000017945 */ /* 0x000fe60003800200 */
[----:B------:R-:W-:-:S04]  /*03d0*/  FFMA R7, R4, R4, R7 ;  /* 0x0000000404077223 */ /* 0x000fc80000000007 */
        /* <DEDUP_REMOVED lines=9> */
.L_x_15:
[----:B------:R-:W-:Y:S01]  /*0470*/  FMUL.FTZ R10, R7, R0 ;  /* 0x00000000070a7220 */ /* 0x000fe20000410000 */
[----:B------:R-:W-:-:S03]  /*0480*/  FMUL.FTZ R0, R0, 0.5 ;  /* 0x3f00000000007820 */ /* 0x000fc60000410000 */
[----:B------:R-:W-:-:S04]  /*0490*/  FFMA R7, -R10, R10, R7 ;  /* 0x0000000a0a077223 */ /* 0x000fc80000000107 */
[----:B------:R-:W-:-:S07]  /*04a0*/  FFMA R10, R7, R0, R10 ;  /* 0x00000000070a7223 */ /* 0x000fce000000000a */
.L_x_16:
[----:B------:R-:W-:Y:S05]  /*04b0*/  BSYNC.RECONVERGENT B1 ;  /* 0x0000000000017941 */ /* 0x000fea0003800200 */
.L_x_14:
        /* <DEDUP_REMOVED lines=11> */
.L_x_18:
[----:B------:R-:W-:Y:S01]  /*0570*/  FMUL.FTZ R11, R0, R7 ;  /* 0x00000007000b7220 */ /* 0x000fe20000410000 */
[----:B------:R-:W-:-:S03]  /*0580*/  FMUL.FTZ R7, R7, 0.5 ;  /* 0x3f00000007077820 */ /* 0x000fc60000410000 */
[----:B------:R-:W-:-:S04]  /*0590*/  FFMA R0, -R11, R11, R0 ;  /* 0x0000000b0b007223 */ /* 0x000fc80000000100 */
[----:B------:R-:W-:-:S07]  /*05a0*/  FFMA R11, R0, R7, R11 ;  /* 0x00000007000b7223 */ /* 0x000fce000000000b */
.L_x_19:
[----:B------:R-:W-:Y:S05]  /*05b0*/  BSYNC.RECONVERGENT B1 ;  /* 0x0000000000017941 */ /* 0x000fea0003800200 */
.L_x_17:
[----:B------:R0:W-:Y:S01]  /*05c0*/  STG.E.128 desc[UR6][R18.64], R8 ;  /* 0x0000000812007986 */ /* 0x0001e2000c101d06 */
[----:B------:R-:W-:Y:S05]  /*05d0*/  @!P0 BRA `(.L_x_20) ;  /* 0xfffffff800dc8947 */ /* 0x000fea000383ffff */
.L_x_7:
[----:B------:R-:W-:Y:S05]  /*05e0*/  BSYNC.RECONVERGENT B0 ;  /* 0x0000000000007941 */ /* 0x000fea0003800200 */
.L_x_6:
[----:B------:R-:W1:Y:S01]  /*05f0*/  LDCU UR5, c[0x0][0x398] ;  /* 0x00007300ff0577ac */ /* 0x000e620008000800 */
[----:B------:R-:W-:-:S04]  /*0600*/  IADD3 R16, PT, PT, R2, UR4, RZ ;  /* 0x0000000402107c10 */ /* 0x000fc8000fffe0ff */
[----:B-1----:R-:W-:-:S13]  /*0610*/  ISETP.GE.AND P0, PT, R16, UR5, PT ;  /* 0x0000000510007c0c */ /* 0x002fda000bf06270 */
[----:B------:R-:W-:Y:S05]  /*0620*/  @P0 EXIT ;  /* 0x000000000000094d */ /* 0x000fea0003800000 */
[----:B------:R-:W1:Y:S01]  /*0630*/  I2F.U32.RP R2, R3 ;  /* 0x0000000300027306 */ /* 0x000e620000209000 */
[C---:B------:R-:W-:Y:S01]  /*0640*/  IADD3 R0, PT, PT, R3.reuse, R16, RZ ;  /* 0x0000001003007210 */ /* 0x040fe20007ffe0ff */
[----:B------:R-:W2:Y:S01]  /*0650*/  LDC R6, c[0x0][0x388] ;  /* 0x0000e200ff067b82 */ /* 0x000ea20000000800 */
[----:B0-----:R-:W-:Y:S01]  /*0660*/  IADD3 R9, PT, PT, RZ, -R3, RZ ;  /* 0x80000003ff097210 */ /* 0x001fe20007ffe0ff */
[----:B------:R-:W-:Y:S01]  /*0670*/  BSSY.RECONVERGENT B0, `(.L_x_21) ;  /* 0x0000038000007945 */ /* 0x000fe20003800200 */
[C---:B------:R-:W-:Y:S02]  /*0680*/  ISETP.GE.AND P0, PT, R0.reuse, UR5, PT ;  /* 0x0000000500007c0c */ /* 0x040fe4000bf06270 */
[----:B------:R-:W-:Y:S02]  /*0690*/  VIMNMX R7, PT, PT, R0, UR5, !PT ;  /* 0x0000000500077c48 */ /* 0x000fe4000ffe0100 */
[----:B------:R-:W-:Y:S02]  /*06a0*/  SEL R14, RZ, 0x1, P0 ;  /* 0x00000001ff0e7807 */ /* 0x000fe40000000000 */
[----:B------:R-:W-:-:S02]  /*06b0*/  ISETP.NE.U32.AND P2, PT, R3, RZ, PT ;  /* 0x000000ff0300720c */ /* 0x000fc40003f45070 */
[----:B------:R-:W-:Y:S01]  /*06c0*/  IADD3 R0, PT, PT, R7, -R0, -R14 ;  /* 0x8000000007007210 */ /* 0x000fe20007ffe80e */
[----:B-1----:R-:W0:Y:S01]  /*06d0*/  MUFU.RCP R2, R2 ;  /* 0x0000000200027308 */ /* 0x002e220000001000 */
[----:B--2---:R-:W-:Y:S01]  /*06e0*/  FMUL R6, R6, R6 ;  /* 0x0000000606067220 */ /* 0x004fe20000400000 */
[----:B0-----:R-:W-:-:S06]  /*06f0*/  IADD3 R4, PT, PT, R2, 0xffffffe, RZ ;  /* 0x0ffffffe02047810 */ /* 0x001fcc0007ffe0ff */
[----:B------:R0:W1:Y:S02]  /*0700*/  F2I.FTZ.U32.TRUNC.NTZ R5, R4 ;  /* 0x0000000400057305 */ /* 0x000064000021f000 */
[----:B0-----:R-:W-:Y:S02]  /*0710*/  HFMA2 R4, -RZ, RZ, 0, 0 ;  /* 0x00000000ff047431 */ /* 0x001fe400000001ff */
[----:B-1----:R-:W-:-:S04]  /*0720*/  IMAD R9, R9, R5, RZ ;  /* 0x0000000509097224 */ /* 0x002fc800078e02ff */
[----:B------:R-:W-:-:S06]  /*0730*/  IMAD.HI.U32 R5, R5, R9, R4 ;  /* 0x0000000905057227 */ /* 0x000fcc00078e0004 */
[----:B------:R-:W-:-:S05]  /*0740*/  IMAD.HI.U32 R5, R5, R0, RZ ;  /* 0x0000000005057227 */ /* 0x000fca00078e00ff */
[----:B------:R-:W-:-:S05]  /*0750*/  IADD3 R2, PT, PT, -R5, RZ, RZ ;  /* 0x000000ff05027210 */ /* 0x000fca0007ffe1ff */
[----:B------:R-:W-:-:S05]  /*0760*/  IMAD R0, R3, R2, R0 ;  /* 0x0000000203007224 */ /* 0x000fca00078e0200 */
[----:B------:R-:W-:-:S13]  /*0770*/  ISETP.GE.U32.AND P0, PT, R0, R3, PT ;  /* 0x000000030000720c */ /* 0x000fda0003f06070 */
[----:B------:R-:W-:Y:S02]  /*0780*/  @P0 IADD3 R0, PT, PT, -R3, R0, RZ ;  /* 0x0000000003000210 */ /* 0x000fe40007ffe1ff */
[----:B------:R-:W-:Y:S02]  /*0790*/  @P0 IADD3 R5, PT, PT, R5, 0x1, RZ ;  /* 0x0000000105050810 */ /* 0x000fe40007ffe0ff */
[----:B------:R-:W-:-:S13]  /*07a0*/  ISETP.GE.U32.AND P1, PT, R0, R3, PT ;  /* 0x000000030000720c */ /* 0x000fda0003f26070 */
[----:B------:R-:W-:Y:S02]  /*07b0*/  @P1 IADD3 R5, PT, PT, R5, 0x1, RZ ;  /* 0x0000000105051810 */ /* 0x000fe40007ffe0ff */
[----:B------:R-:W-:-:S04]  /*07c0*/  @!P2 LOP3.LUT R5, RZ, R3, RZ, 0x33, !PT ;  /* 0x00000003ff05a212 */ /* 0x000fc800078e33ff */
[----:B------:R-:W-:-:S04]  /*07d0*/  IADD3 R14, PT, PT, R14, R5, RZ ;  /* 0x000000050e0e7210 */ /* 0x000fc80007ffe0ff */
[----:B------:R-:W-:-:S04]  /*07e0*/  LOP3.LUT R0, R14, 0x3, RZ, 0xc0, !PT ;  /* 0x000000030e007812 */ /* 0x000fc800078ec0ff */
[----:B------:R-:W-:-:S13]  /*07f0*/  ISETP.NE.AND P0, PT, R0, 0x3, PT ;  /* 0x000000030000780c */ /* 0x000fda0003f05270 */
[----:B------:R-:W-:Y:S05]  /*0800*/  @!P0 BRA `(.L_x_22) ;  /* 0x0000000000788947 */ /* 0x000fea0003800000 */
[----:B------:R-:W0:Y:S01]  /*0810*/  LDC R2, c[0x0][0x38c] ;  /* 0x0000e300ff027b82 */ /* 0x000e220000000800 */
[----:B------:R-:W-:-:S04]  /*0820*/  IADD3 R0, PT, PT, R14, 0x1, RZ ;  /* 0x000000010e007810 */ /* 0x000fc80007ffe0ff */
[----:B------:R-:W-:-:S03]  /*0830*/  LOP3.LUT R0, R0, 0x3, RZ, 0xc0, !PT ;  /* 0x0000000300007812 */ /* 0x000fc600078ec0ff */
[----:B------:R-:W1:Y:S01]  /*0840*/  LDC.64 R8, c[0x0][0x390] ;  /* 0x0000e400ff087b82 */ /* 0x000e620000000a00 */
[----:B------:R-:W-:-:S07]  /*0850*/  IADD3 R15, PT, PT, -R0, RZ, RZ ;  /* 0x000000ff000f7210 */ /* 0x000fce0007ffe1ff */
[----:B------:R-:W2:Y:S02]  /*0860*/  LDC.64 R4, c[0x0][0x380] ;  /* 0x0000e000ff047b82 */ /* 0x000ea40000000a00 */
.L_x_26:
[----:B--2---:R-:W-:-:S06]  /*0870*/  IMAD.WIDE R12, R16, 0x4, R4 ;  /* 0x00000004100c7825 */ /* 0x004fcc00078e0204 */
[----:B------:R-:W2:Y:S01]  /*0880*/  LDG.E R13, desc[UR6][R12.64] ;  /* 0x000000060c0d7981 */ /* 0x000ea2000c1e1900 */
[----:B------:R-:W-:Y:S01]  /*0890*/  IADD3 R15, PT, PT, R15, 0x1, RZ ;  /* 0x000000010f0f7810 */ /* 0x000fe20007ffe0ff */
[----:B------:R-:W-:Y:S01]  /*08a0*/  BSSY.RECONVERGENT B1, `(.L_x_23) ;  /* 0x0000011000017945 */ /* 0x000fe20003800200 */
[----:B-1-3--:R-:W-:Y:S02]  /*08b0*/  IMAD.WIDE R10, R16, 0x4, R8 ;  /* 0x00000004100a7825 */ /* 0x00afe400078e0208 */
[----:B------:R-:W-:Y:S02]  /*08c0*/  ISETP.NE.AND P0, PT, R15, RZ, PT ;  /* 0x000000ff0f00720c */ /* 0x000fe40003f05270 */
[----:B--2---:R-:W-:-:S04]  /*08d0*/  FFMA R7, R13, R13, R6 ;  /* 0x0000000d0d077223 */ /* 0x004fc80000000006 */
[----:B0-----:R-:W-:-:S04]  /*08e0*/  FFMA R7, R2, R2, R7 ;  /* 0x0000000202077223 */ /* 0x001fc80000000007 */
[----:B------:R0:W1:Y:S01]  /*08f0*/  MUFU.RSQ R18, R7 ;  /* 0x0000000700127308 */ /* 0x0000620000001400 */
[----:B------:R-:W-:-:S04]  /*0900*/  IADD3 R0, PT, PT, R7, -0xd000000, RZ ;  /* 0xf300000007007810 */ /* 0x000fc80007ffe0ff */
[----:B------:R-:W-:-:S13]  /*0910*/  ISETP.GT.U32.AND P1, PT, R0, 0x727fffff, PT ;  /* 0x727fffff0000780c */ /* 0x000fda0003f24070 */
[----:B01----:R-:W-:Y:S05]  /*0920*/  @!P1 BRA `(.L_x_24) ;  /* 0x0000000000109947 */ /* 0x003fea0003800000 */
[----:B------:R-:W-:Y:S02]  /*0930*/  MOV R0, R7 ;  /* 0x0000000700007202 */ /* 0x000fe40000000f00 */
[----:B------:R-:W-:-:S07]  /*0940*/  MOV R12, 0x960 ;  /* 0x00000960000c7802 */ /* 0x000fce0000000f00 */
[----:B------:R-:W-:Y:S05]  /*0950*/  CALL.REL.NOINC `($__internal_1_$__cuda_sm20_sqrt_rn_f32_slowpath) ;  /* 0x0000000400907944 */ /* 0x000fea0003c00000 */
[----:B------:R-:W-:Y:S05]  /*0960*/  BRA `(.L_x_25) ;  /* 0x0000000000107947 */ /* 0x000fea0003800000 */
.L_x_24:
[----:B------:R-:W-:Y:S01]  /*0970*/  FMUL.FTZ R0, R7, R18 ;  /* 0x0000001207007220 */ /* 0x000fe20000410000 */
[----:B------:R-:W-:-:S03]  /*0980*/  FMUL.FTZ R12, R18, 0.5 ;  /* 0x3f000000120c7820 */ /* 0x000fc60000410000 */
[----:B------:R-:W-:-:S04]  /*0990*/  FFMA R7, -R0, R0, R7 ;  /* 0x0000000000077223 */ /* 0x000fc80000000107 */
[----:B------:R-:W-:-:S07]  /*09a0*/  FFMA R0, R7, R12, R0 ;  /* 0x0000000c07007223 */ /* 0x000fce0000000000 */
.L_x_25:
[----:B------:R-:W-:Y:S05]  /*09b0*/  BSYNC.RECONVERGENT B1 ;  /* 0x0000000000017941 */ /* 0x000fea0003800200 */
.L_x_23:
[----:B------:R3:W-:Y:S01]  /*09c0*/  STG.E desc[UR6][R10.64], R0 ;  /* 0x000000000a007986 */ /* 0x0007e2000c101906 */
[----:B------:R-:W-:Y:S01]  /*09d0*/  IADD3 R16, PT, PT, R3, R16, RZ ;  /* 0x0000001003107210 */ /* 0x000fe20007ffe0ff */
[----:B------:R-:W-:Y:S06]  /*09e0*/  @P0 BRA `(.L_x_26) ;  /* 0xfffffffc00a00947 */ /* 0x000fec000383ffff */
.L_x_22:
[----:B------:R-:W-:Y:S05]  /*09f0*/  BSYNC.RECONVERGENT B0 ;  /* 0x0000000000007941 */ /* 0x000fea0003800200 */
.L_x_21:
[----:B------:R-:W0:Y:S01]  /*0a00*/  LDC R2, c[0x0][0x38c] ;  /* 0x0000e300ff027b82 */ /* 0x000e220000000800 */
[----:B------:R-:W-:Y:S01]  /*0a10*/  ISETP.GE.U32.AND P0, PT, R14, 0x3, PT ;  /* 0x000000030e00780c */ /* 0x000fe20003f06070 */
[----:B------:R-:W1:Y:S06]  /*0a20*/  LDCU UR4, c[0x0][0x398] ;  /* 0x00007300ff0477ac */ /* 0x000e6c0008000800 */
[----:B------:R-:W2:Y:S08]  /*0a30*/  LDC.64 R8, c[0x0][0x390] ;  /* 0x0000e400ff087b82 */ /* 0x000eb00000000a00 */
[----:B------:R-:W4:Y:S01]  /*0a40*/  LDC.64 R4, c[0x0][0x380] ;  /* 0x0000e000ff047b82 */ /* 0x000f220000000a00 */
[----:B-1----:R-:W-:Y:S05]  /*0a50*/  @!P0 EXIT ;  /* 0x000000000000894d */ /* 0x002fea0003800000 */
.L_x_39:
[----:B----4-:R-:W-:-:S05]  /*0a60*/  IMAD.WIDE R14, R16, 0x4, R4 ;  /* 0x00000004100e7825 */ /* 0x010fca00078e0204 */
[----:B------:R-:W4:Y:S01]  /*0a70*/  LDG.E R7, desc[UR6][R14.64] ;  /* 0x000000060e077981 */ /* 0x000f22000c1e1900 */
[----:B------:R-:W-:Y:S01]  /*0a80*/  BSSY.RECONVERGENT B0, `(.L_x_27) ;  /* 0x000000f000007945 */ /* 0x000fe20003800200 */
[----:B----4-:R-:W-:-:S04]  /*0a90*/  FFMA R7, R7, R7, R6 ;  /* 0x0000000707077223 */ /* 0x010fc80000000006 */
[----:B0-----:R-:W-:-:S04]  /*0aa0*/  FFMA R7, R2, R2, R7 ;  /* 0x0000000202077223 */ /* 0x001fc80000000007 */
[----:B---3--:R0:W1:Y:S01]  /*0ab0*/  MUFU.RSQ R10, R7 ;  /* 0x00000007000a7308 */ /* 0x0080620000001400 */
[----:B------:R-:W-:-:S04]  /*0ac0*/  IADD3 R0, PT, PT, R7, -0xd000000, RZ ;  /* 0xf300000007007810 */ /* 0x000fc80007ffe0ff */
[----:B------:R-:W-:-:S13]  /*0ad0*/  ISETP.GT.U32.AND P0, PT, R0, 0x727fffff, PT ;  /* 0x727fffff0000780c */ /* 0x000fda0003f04070 */
[----:B01----:R-:W-:Y:S05]  /*0ae0*/  @!P0 BRA `(.L_x_28) ;  /* 0x0000000000108947 */ /* 0x003fea0003800000 */
[----:B------:R-:W-:Y:S02]  /*0af0*/  MOV R0, R7 ;  /* 0x0000000700007202 */ /* 0x000fe40000000f00 */
[----:B------:R-:W-:-:S07]  /*0b00*/  MOV R12, 0xb20 ;  /* 0x00000b20000c7802 */ /* 0x000fce0000000f00 */
[----:B--2---:R-:W-:Y:S05]  /*0b10*/  CALL.REL.NOINC `($__internal_1_$__cuda_sm20_sqrt_rn_f32_slowpath) ;  /* 0x0000000400207944 */ /* 0x004fea0003c00000 */
[----:B------:R-:W-:Y:S05]  /*0b20*/  BRA `(.L_x_29) ;  /* 0x0000000000107947 */ /* 0x000fea0003800000 */
.L_x_28:
[----:B------:R-:W-:Y:S01]  /*0b30*/  FMUL.FTZ R0, R7, R10 ;  /* 0x0000000a07007220 */ /* 0x000fe20000410000 */
[----:B------:R-:W-:-:S03]  /*0b40*/  FMUL.FTZ R10, R10, 0.5 ;  /* 0x3f0000000a0a7820 */ /* 0x000fc60000410000 */
[----:B------:R-:W-:-:S04]  /*0b50*/  FFMA R7, -R0, R0, R7 ;  /* 0x0000000000077223 */ /* 0x000fc80000000107 */
[----:B------:R-:W-:-:S07]  /*0b60*/  FFMA R0, R7, R10, R0 ;  /* 0x0000000a07007223 */ /* 0x000fce0000000000 */
.L_x_29:
[----:B------:R-:W-:Y:S05]  /*0b70*/  BSYNC.RECONVERGENT B0 ;  /* 0x0000000000007941 */ /* 0x000fea0003800200 */
.L_x_27:
[----:B--2---:R-:W-:-:S04]  /*0b80*/  IMAD.WIDE R10, R16, 0x4, R8 ;  /* 0x00000004100a7825 */ /* 0x004fc800078e0208 */
[----:B------:R-:W-:Y:S01]  /*0b90*/  IMAD.WIDE R14, R3, 0x4, R14 ;  /* 0x00000004030e7825 */ /* 0x000fe200078e020e */
[----:B------:R0:W-:Y:S04]  /*0ba0*/  STG.E desc[UR6][R10.64], R0 ;  /* 0x000000000a007986 */ /* 0x0001e8000c101906 */
[----:B------:R-:W2:Y:S01]  /*0bb0*/  LDG.E R7, desc[UR6][R14.64] ;  /* 0x000000060e077981 */ /* 0x000ea2000c1e1900 */
[----:B------:R-:W-:Y:S01]  /*0bc0*/  BSSY.RECONVERGENT B0, `(.L_x_30) ;  /* 0x000000f000007945 */ /* 0x000fe20003800200 */
[----:B--2---:R-:W-:-:S04]  /*0bd0*/  FFMA R7, R7, R7, R6 ;  /* 0x0000000707077223 */ /* 0x004fc80000000006 */
        /* <DEDUP_REMOVED lines=9> */
.L_x_31:
[----:B------:R-:W-:Y:S01]  /*0c70*/  FMUL.FTZ R0, R13, R12 ;  /* 0x0000000c0d007220 */ /* 0x000fe20000410000 */
[----:B------:R-:W-:-:S03]  /*0c80*/  FMUL.FTZ R12, R12, 0.5 ;  /* 0x3f0000000c0c7820 */ /* 0x000fc60000410000 */
[----:B------:R-:W-:-:S04]  /*0c90*/  FFMA R7, -R0, R0, R13 ;  /* 0x0000000000077223 */ /* 0x000fc8000000010d */
[----:B------:R-:W-:-:S07]  /*0ca0*/  FFMA R0, R7, R12, R0 ;  /* 0x0000000c07007223 */ /* 0x000fce0000000000 */
.L_x_32:
[----:B------:R-:W-:Y:S05]  /*0cb0*/  BSYNC.RECONVERGENT B0 ;  /* 0x0000000000007941 */ /* 0x000fea0003800200 */
.L_x_30:
[----:B------:R-:W-:-:S04]  /*0cc0*/  IMAD.WIDE R10, R3, 0x4, R10 ;  /* 0x00000004030a7825 */ /* 0x000fc800078e020a */
        /* <DEDUP_REMOVED lines=14> */
.L_x_34:
[----:B------:R-:W-:Y:S01]  /*0db0*/  FMUL.FTZ R0, R13, R12 ;  /* 0x0000000c0d007220 */ /* 0x000fe20000410000 */
[----:B------:R-:W-:-:S03]  /*0dc0*/  FMUL.FTZ R12, R12, 0.5 ;  /* 0x3f0000000c0c7820 */ /* 0x000fc60000410000 */
[----:B------:R-:W-:-:S04]  /*0dd0*/  FFMA R7, -R0, R0, R13 ;  /* 0x0000000000077223 */ /* 0x000fc8000000010d */
[----:B------:R-:W-:-:S07]  /*0de0*/  FFMA R0, R7, R12, R0 ;  /* 0x0000000c07007223 */ /* 0x000fce0000000000 */
.L_x_35:
[----:B------:R-:W-:Y:S05]  /*0df0*/  BSYNC.RECONVERGENT B0 ;  /* 0x0000000000007941 */ /* 0x000fea0003800200 */
.L_x_33:
[----:B------:R-:W-:-:S04]  /*0e00*/  IMAD.WIDE R10, R3, 0x4, R10 ;  /* 0x00000004030a7825 */ /* 0x000fc800078e020a */
[----:B------:R-:W-:Y:S01]  /*0e10*/  IMAD.WIDE R14, R3, 0x4, R14 ;  /* 0x00000004030e7825 */ /* 0x000fe200078e020e */
[----:B------:R0:W-:Y:S05]  /*0e20*/  STG.E desc[UR6][R10.64], R0 ;  /* 0x000000000a007986 */ /* 0x0001ea000c101906 */
        /* <DEDUP_REMOVED lines=12> */
.L_x_37:
[----:B------:R-:W-:Y:S01]  /*0ef0*/  FMUL.FTZ R0, R13, R12 ;  /* 0x0000000c0d007220 */ /* 0x000fe20000410000 */
[----:B------:R-:W-:-:S03]  /*0f00*/  FMUL.FTZ R12, R12, 0.5 ;  /* 0x3f0000000c0c7820 */ /* 0x000fc60000410000 */
[----:B------:R-:W-:-:S04]  /*0f10*/  FFMA R7, -R0, R0, R13 ;  /* 0x0000000000077223 */ /* 0x000fc8000000010d */
[----:B------:R-:W-:-:S07]  /*0f20*/  FFMA R0, R7, R12, R0 ;  /* 0x0000000c07007223 */ /* 0x000fce0000000000 */
.L_x_38:
[----:B------:R-:W-:Y:S05]  /*0f30*/  BSYNC.RECONVERGENT B0 ;  /* 0x0000000000007941 */ /* 0x000fea0003800200 */
.L_x_36:
[C---:B------:R-:W-:Y:S01]  /*0f40*/  IMAD.WIDE R10, R3.reuse, 0x4, R10 ;  /* 0x00000004030a7825 */ /* 0x040fe200078e020a */
[----:B------:R-:W-:-:S04]  /*0f50*/  LEA R16, R3, R16, 0x2 ;  /* 0x0000001003107211 */ /* 0x000fc800078e10ff */
[----:B------:R1:W-:Y:S01]  /*0f60*/  STG.E desc[UR6][R10.64], R0 ;  /* 0x000000000a007986 */ /* 0x0003e2000c101906 */
[----:B------:R-:W-:-:S13]  /*0f70*/  ISETP.GE.AND P0, PT, R16, UR4, PT ;  /* 0x0000000410007c0c */ /* 0x000fda000bf06270 */
[----:B-1----:R-:W-:Y:S05]  /*0f80*/  @!P0 BRA `(.L_x_39) ;  /* 0xfffffff800b48947 */ /* 0x002fea000383ffff */
[----:B------:R-:W-:Y:S05]  /*0f90*/  EXIT ;  /* 0x000000000000794d */ /* 0x000fea0003800000 */
        .weak           $__internal_1_$__cuda_sm20_sqrt_rn_f32_slowpath
        .type           $__internal_1_$__cuda_sm20_sqrt_rn_f32_slowpath,@function
        .size           $__internal_1_$__cuda_sm20_sqrt_rn_f32_slowpath,(.L_x_66 - $__internal_1_$__cuda_sm20_sqrt_rn_f32_slowpath)
$__internal_1_$__cuda_sm20_sqrt_rn_f32_slowpath:
[----:B------:R-:W-:-:S13]  /*0fa0*/  LOP3.LUT P1, RZ, R0, 0x7fffffff, RZ, 0xc0, !PT ;  /* 0x7fffffff00ff7812 */ /* 0x000fda000782c0ff */
[----:B------:R-:W-:Y:S01]  /*0fb0*/  @!P1 MOV R13, R0 ;  /* 0x00000000000d9202 */ /* 0x000fe20000000f00 */
[----:B------:R-:W-:Y:S06]  /*0fc0*/  @!P1 BRA `(.L_x_40) ;  /* 0x0000000000409947 */ /* 0x000fec0003800000 */
[----:B------:R-:W-:-:S13]  /*0fd0*/  FSETP.GEU.FTZ.AND P1, PT, R0, RZ, PT ;  /* 0x000000ff0000720b */ /* 0x000fda0003f3e000 */
        /* <DEDUP_REMOVED lines=9> */
[----:B------:R-:W-:-:S03]  /*1070*/  @P1 FMUL.FTZ R22, R21, 0.5 ;  /* 0x3f00000015161820 */ /* 0x000fc60000410000 */
[----:B------:R-:W-:-:S04]  /*1080*/  @P1 FADD.FTZ R13, -R7, -RZ ;  /* 0x800000ff070d1221 */ /* 0x000fc80000010100 */
[----:B------:R-:W-:Y:S01]  /*1090*/  @P1 FFMA R24, R7, R13, R20 ;  /* 0x0000000d07181223 */ /* 0x000fe20000000014 */
[----:B------:R-:W-:-:S03]  /*10a0*/  @!P1 MOV R13, R0 ;  /* 0x00000000000d9202 */ /* 0x000fc60000000f00 */
[----:B------:R-:W-:-:S04]  /*10b0*/  @P1 FFMA R22, R24, R22, R7 ;  /* 0x0000001618161223 */ /* 0x000fc80000000007 */
[----:B------:R-:W-:-:S07]  /*10c0*/  @P1 FMUL.FTZ R13, R22, 2.3283064365386962891e-10 ;  /* 0x2f800000160d1820 */ /* 0x000fce0000410000 */
.L_x_40:
[----:B------:R-:W-:Y:S01]  /*10d0*/  MOV R0, R13 ;  /* 0x0000000d00007202 */ /* 0x000fe20000000f00 */
[----:B------:R-:W-:-:S04]  /*10e0*/  HFMA2 R13, -RZ, RZ, 0, 0 ;  /* 0x00000000ff0d7431 */ /* 0x000fc800000001ff */
[----:B------:R-:W-:Y:S05]  /*10f0*/  RET.REL.NODEC R12 `(_Z10magnitude2PKfffPfi) ;  /* 0xffffffec0cc07950 */ /* 0x000fea0003c3ffff */
.L_x_41:
        /* <DEDUP_REMOVED lines=16> */
.L_x_66:


//--------------------- .text._Z16vector_magnitudePKfffPfi --------------------------
	.section	.text._Z16vector_magnitudePKfffPfi,"ax",@progbits
	.align	128
        .global         _Z16vector_magnitudePKfffPfi
        .type           _Z16vector_magnitudePKfffPfi,@function
        .size           _Z16vector_magnitudePKfffPfi,(.L_x_67 - _Z16vector_magnitudePKfffPfi)
        .other          _Z16vector_magnitudePKfffPfi,@"STO_CUDA_ENTRY STV_DEFAULT"
_Z16vector_magnitudePKfffPfi:
.text._Z16vector_magnitudePKfffPfi:
[----:B------:R-:W-:Y:S01]  /*0000*/  LDC R1, c[0x0][0x37c] ;  /* 0x0000df00ff017b82 */ /* 0x000fe20000000800 */
[----:B------:R-:W0:Y:S07]  /*0010*/  S2R R3, SR_TID.X ;  /* 0x0000000000037919 */ /* 0x000e2e0000002100 */
[----:B------:R-:W0:Y:S01]  /*0020*/  S2UR UR4, SR_CTAID.X ;  /* 0x00000000000479c3 */ /* 0x000e220000002500 */
[----:B------:R-:W1:Y:S07]  /*0030*/  LDCU UR6, c[0x0][0x398] ;  /* 0x00007300ff0677ac */ /* 0x000e6e0008000800 */
[----:B------:R-:W0:Y:S01]  /*0040*/  LDC R4, c[0x0][0x360] ;  /* 0x0000d800ff047b82 */ /* 0x000e220000000800 */
[----:B------:R-:W2:Y:S01]  /*0050*/  LDCU UR5, c[0x0][0x370] ;  /* 0x00006e00ff0577ac */ /* 0x000ea20008000800 */
[----:B0-----:R-:W-:-:S02]  /*0060*/  IMAD R3, R4, UR4, R3 ;  /* 0x0000000404037c24 */ /* 0x001fc4000f8e0203 */
[----:B--2---:R-:W-:-:S03]  /*0070*/  IMAD R4, R4, UR5, RZ ;  /* 0x0000000504047c24 */ /* 0x004fc6000f8e02ff */
[----:B-1----:R-:W-:-:S13]  /*0080*/  ISETP.GE.AND P0, PT, R3, UR6, PT ;  /* 0x0000000603007c0c */ /* 0x002fda000bf06270 */
[----:B------:R-:W-:Y:S05]  /*0090*/  @P0 EXIT ;  /* 0x000000000000094d */ /* 0x000fea0003800000 */
[----:B------:R-:W0:Y:S01]  /*00a0*/  I2F.U32.RP R2, R4 ;  /* 0x0000000400027306 */ /* 0x000e220000209000 */
[----:B------:R-:W-:Y:S01]  /*00b0*/  IADD3 R0, PT, PT, R4, R3, RZ ;  /* 0x0000000304007210 */ /* 0x000fe20007ffe0ff */
[----:B------:R-:W1:Y:S01]  /*00c0*/  LDCU.64 UR4, c[0x0][0x358] ;  /* 0x00006b00ff0477ac */ /* 0x000e620008000a00 */
[----:B------:R-:W-:Y:S01]  /*00d0*/  IADD3 R9, PT, PT, RZ, -R4, RZ ;  /* 0x80000004ff097210 */ /* 0x000fe20007ffe0ff */
[----:B------:R-:W-:Y:S01]  /*00e0*/  BSSY.RECONVERGENT B0, `(.L_x_42) ;  /* 0x0000039000007945 */ /* 0x000fe20003800200 */
[C---:B------:R-:W-:Y:S02]  /*00f0*/  ISETP.GE.AND P0, PT, R0.reuse, UR6, PT ;  /* 0x0000000600007c0c */ /* 0x040fe4000bf06270 */
[----:B------:R-:W-:Y:S02]  /*0100*/  VIMNMX R5, PT, PT, R0, UR6, !PT ;  /* 0x0000000600057c48 */ /* 0x000fe4000ffe0100 */
[----:B------:R-:W-:Y:S02]  /*0110*/  SEL R18, RZ, 0x1, P0 ;  /* 0x00000001ff127807 */ /* 0x000fe40000000000 */
[----:B------:R-:W-:-:S02]  /*0120*/  ISETP.NE.U32.AND P2, PT, R4, RZ, PT ;  /* 0x000000ff0400720c */ /* 0x000fc40003f45070 */
[----:B------:R-:W-:Y:S01]  /*0130*/  IADD3 R5, PT, PT, R5, -R0, -R18 ;  /* 0x8000000005057210 */ /* 0x000fe20007ffe812 */
[----:B0-----:R-:W0:Y:S02]  /*0140*/  MUFU.RCP R2, R2 ;  /* 0x0000000200027308 */ /* 0x001e240000001000 */
[----:B0-----:R-:W-:-:S06]  /*0150*/  IADD3 R6, PT, PT, R2, 0xffffffe, RZ ;  /* 0x0ffffffe02067810 */ /* 0x001fcc0007ffe0ff */
[----:B------:R0:W2:Y:S02]  /*0160*/  F2I.FTZ.U32.TRUNC.NTZ R7, R6 ;  /* 0x0000000600077305 */ /* 0x0000a4000021f000 */
[----:B0-----:R-:W-:Y:S02]  /*0170*/  HFMA2 R6, -RZ, RZ, 0, 0 ;  /* 0x00000000ff067431 */ /* 0x001fe400000001ff */
[----:B--2---:R-:W-:-:S04]  /*0180*/  IMAD R9, R9, R7, RZ ;  /* 0x0000000709097224 */ /* 0x004fc800078e02ff */
[----:B------:R-:W-:-:S06]  /*0190*/  IMAD.HI.U32 R2, R7, R9, R6 ;  /* 0x0000000907027227 */ /* 0x000fcc00078e0006 */
[----:B------:R-:W-:Y:S02]  /*01a0*/  IMAD.HI.U32 R7, R2, R5, RZ ;  /* 0x0000000502077227 */ /* 0x000fe400078e00ff */
[----:B------:R-:W0:Y:S03]  /*01b0*/  LDC R2, c[0x0][0x388] ;  /* 0x0000e200ff027b82 */ /* 0x000e260000000800 */
[----:B------:R-:W-:-:S05]  /*01c0*/  IADD3 R0, PT, PT, -R7, RZ, RZ ;  /* 0x000000ff07007210 */ /* 0x000fca0007ffe1ff */
[----:B------:R-:W-:-:S05]  /*01d0*/  IMAD R5, R4, R0, R5 ;  /* 0x0000000004057224 */ /* 0x000fca00078e0205 */
[----:B------:R-:W-:Y:S01]  /*01e0*/  ISETP.GE.U32.AND P0, PT, R5, R4, PT ;  /* 0x000000040500720c */ /* 0x000fe20003f06070 */
[----:B0-----:R-:W-:-:S12]  /*01f0*/  FMUL R2, R2, R2 ;  /* 0x0000000202027220 */ /* 0x001fd80000400000 */
        /* <DEDUP_REMOVED lines=8> */
[----:B-1----:R-:W-:Y:S05]  /*0280*/  @!P0 BRA `(.L_x_43) ;  /* 0x0000000000788947 */ /* 0x002fea0003800000 */
[----:B------:R-:W0:Y:S01]  /*0290*/  LDC R7, c[0x0][0x38c] ;  /* 0x0000e300ff077b82 */ /* 0x000e220000000800 */
[----:B------:R-:W-:-:S04]  /*02a0*/  IADD3 R0, PT, PT, R18, 0x1, RZ ;  /* 0x0000000112007810 */ /* 0x000fc80007ffe0ff */
[----:B------:R-:W-:-:S03]  /*02b0*/  LOP3.LUT R0, R0, 0x3, RZ, 0xc0, !PT ;  /* 0x0000000300007812 */ /* 0x000fc600078ec0ff */
[----:B------:R-:W1:Y:S01]  /*02c0*/  LDC.64 R16, c[0x0][0x390] ;  /* 0x0000e400ff107b82 */ /* 0x000e620000000a00 */
[----:B------:R-:W-:-:S07]  /*02d0*/  IADD3 R19, PT, PT, -R0, RZ, RZ ;  /* 0x000000ff00137210 */ /* 0x000fce0007ffe1ff */
[----:B------:R-:W2:Y:S02]  /*02e0*/  LDC.64 R14, c[0x0][0x380] ;  /* 0x0000e000ff0e7b82 */ /* 0x000ea40000000a00 */
.L_x_47:
        /* <DEDUP_REMOVED lines=14> */
[----:B------:R-:W-:Y:S05]  /*03d0*/  CALL.REL.NOINC `($__internal_2_$__cuda_sm20_sqrt_rn_f32_slowpath) ;  /* 0x0000000400907944 */ /* 0x000fea0003c00000 */
[----:B------:R-:W-:Y:S05]  /*03e0*/  BRA `(.L_x_46) ;  /* 0x0000000000107947 */ /* 0x000fea0003800000 */
.L_x_45:
[----:B------:R-:W-:Y:S01]  /*03f0*/  FMUL.FTZ R0, R5, R6 ;  /* 0x0000000605007220 */ /* 0x000fe20000410000 */
[----:B------:R-:W-:-:S03]  /*0400*/  FMUL.FTZ R6, R6, 0.5 ;  /* 0x3f00000006067820 */ /* 0x000fc60000410000 */
[----:B------:R-:W-:-:S04]  /*0410*/  FFMA R5, -R0, R0, R5 ;  /* 0x0000000000057223 */ /* 0x000fc80000000105 */
[----:B------:R-:W-:-:S07]  /*0420*/  FFMA R0, R5, R6, R0 ;  /* 0x0000000605007223 */ /* 0x000fce0000000000 */
.L_x_46:
[----:B------:R-:W-:Y:S05]  /*0430*/  BSYNC.RECONVERGENT B1 ;  /* 0x0000000000017941 */ /* 0x000fea0003800200 */
.L_x_44:
[----:B------:R3:W-:Y:S01]  /*0440*/  STG.E desc[UR4][R12.64], R0 ;  /* 0x000000000c007986 */ /* 0x0007e2000c101904 */
[----:B------:R-:W-:Y:S01]  /*0450*/  IMAD.IADD R3, R4, 0x1, R3 ;  /* 0x0000000104037824 */ /* 0x000fe200078e0203 */
[----:B------:R-:W-:Y:S06]  /*0460*/  @P0 BRA `(.L_x_47) ;  /* 0xfffffffc00a00947 */ /* 0x000fec000383ffff */
.L_x_43:
[----:B------:R-:W-:Y:S05]  /*0470*/  BSYNC.RECONVERGENT B0 ;  /* 0x0000000000007941 */ /* 0x000fea0003800200 */
.L_x_42:
[----:B------:R-:W0:Y:S01]  /*0480*/  LDC R7, c[0x0][0x38c] ;  /* 0x0000e300ff077b82 */ /* 0x000e220000000800 */
[----:B------:R-:W-:Y:S01]  /*0490*/  ISETP.GE.U32.AND P0, PT, R18, 0x3, PT ;  /* 0x000000031200780c */ /* 0x000fe20003f06070 */
[----:B------:R-:W1:Y:S06]  /*04a0*/  LDCU UR6, c[0x0][0x398] ;  /* 0x00007300ff0677ac */ /* 0x000e6c0008000800 */
[----:B------:R-:W2:Y:S08]  /*04b0*/  LDC.64 R14, c[0x0][0x390] ;  /* 0x0000e400ff0e7b82 */ /* 0x000eb00000000a00 */
[----:B---3--:R-:W3:Y:S01]  /*04c0*/  LDC.64 R12, c[0x0][0x380] ;  /* 0x0000e000ff0c7b82 */ /* 0x008ee20000000a00 */
[----:B-1----:R-:W-:Y:S05]  /*04d0*/  @!P0 EXIT ;  /* 0x000000000000894d */ /* 0x002fea0003800000 */
.L_x_60:
[----:B---3--:R-:W-:-:S05]  /*04e0*/  IMAD.WIDE R16, R3, 0x4, R12 ;  /* 0x0000000403107825 */ /* 0x008fca00078e020c */
[----:B------:R-:W3:Y:S01]  /*04f0*/  LDG.E R5, desc[UR4][R16.64] ;  /* 0x0000000410057981 */ /* 0x000ee2000c1e1900 */
[----:B------:R-:W-:Y:S01]  /*0500*/  BSSY.RECONVERGENT B0, `(.L_x_48) ;  /* 0x000000f000007945 */ /* 0x000fe20003800200 */
[----:B---3--:R-:W-:-:S04]  /*0510*/  FFMA R0, R5, R5, R2 ;  /* 0x0000000505007223 */ /* 0x008fc80000000002 */
[----:B0-----:R-:W-:-:S04]  /*0520*/  FFMA R5, R7, R7, R0 ;  /* 0x0000000707057223 */ /* 0x001fc80000000000 */
[----:B------:R0:W1:Y:S01]  /*0530*/  MUFU.RSQ R6, R5 ;  /* 0x0000000500067308 */ /* 0x0000620000001400 */
[----:B------:R-:W-:-:S04]  /*0540*/  IADD3 R0, PT, PT, R5, -0xd000000, RZ ;  /* 0xf300000005007810 */ /* 0x000fc80007ffe0ff */
[----:B------:R-:W-:-:S13]  /*0550*/  ISETP.GT.U32.AND P0, PT, R0, 0x727fffff, PT ;  /* 0x727fffff0000780c */ /* 0x000fda0003f04070 */
[----:B01----:R-:W-:Y:S05]  /*0560*/  @!P0 BRA `(.L_x_49) ;  /* 0x0000000000108947 */ /* 0x003fea0003800000 */
[----:B------:R-:W-:Y:S02]  /*0570*/  MOV R0, R5 ;  /* 0x0000000500007202 */ /* 0x000fe40000000f00 */
[----:B------:R-:W-:-:S07]  /*0580*/  MOV R6, 0x5a0 ;  /* 0x000005a000067802 */ /* 0x000fce0000000f00 */
[----:B--2---:R-:W-:Y:S05]  /*0590*/  CALL.REL.NOINC `($__internal_2_$__cuda_sm20_sqrt_rn_f32_slowpath) ;  /* 0x0000000400207944 */ /* 0x004fea0003c00000 */
[----:B------:R-:W-:Y:S05]  /*05a0*/  BRA `(.L_x_50) ;  /* 0x0000000000107947 */ /* 0x000fea0003800000 */
.L_x_49:
[----:B------:R-:W-:Y:S01]  /*05b0*/  FMUL.FTZ R0, R5, R6 ;  /* 0x0000000605007220 */ /* 0x000fe20000410000 */
[----:B------:R-:W-:-:S03]  /*05c0*/  FMUL.FTZ R6, R6, 0.5 ;  /* 0x3f00000006067820 */ /* 0x000fc60000410000 */
[----:B------:R-:W-:-:S04]  /*05d0*/  FFMA R5, -R0, R0, R5 ;  /* 0x0000000000057223 */ /* 0x000fc80000000105 */
[----:B------:R-:W-:-:S07]  /*05e0*/  FFMA R0, R5, R6, R0 ;  /* 0x0000000605007223 */ /* 0x000fce0000000000 */
.L_x_50:
[----:B------:R-:W-:Y:S05]  /*05f0*/  BSYNC.RECONVERGENT B0 ;  /* 0x0000000000007941 */ /* 0x000fea0003800200 */
.L_x_48:
        /* <DEDUP_REMOVED lines=15> */
.L_x_52:
[----:B------:R-:W-:Y:S01]  /*06f0*/  FMUL.FTZ R0, R9, R6 ;  /* 0x0000000609007220 */ /* 0x000fe20000410000 */
[----:B------:R-:W-:-:S03]  /*0700*/  FMUL.FTZ R6, R6, 0.5 ;  /* 0x3f00000006067820 */ /* 0x000fc60000410000 */
[----:B------:R-:W-:-:S04]  /*0710*/  FFMA R5, -R0, R0, R9 ;  /* 0x0000000000057223 */ /* 0x000fc80000000109 */
[----:B------:R-:W-:-:S07]  /*0720*/  FFMA R0, R5, R6, R0 ;  /* 0x0000000605007223 */ /* 0x000fce0000000000 */
.L_x_53:
[----:B------:R-:W-:Y:S05]  /*0730*/  BSYNC.RECONVERGENT B0 ;  /* 0x0000000000007941 */ /* 0x000fea0003800200 */
.L_x_51:
        /* <DEDUP_REMOVED lines=15> */
.L_x_55:
[----:B------:R-:W-:Y:S01]  /*0830*/  FMUL.FTZ R0, R9, R6 ;  /* 0x0000000609007220 */ /* 0x000fe20000410000 */
[----:B------:R-:W-:-:S03]  /*0840*/  FMUL.FTZ R6, R6, 0.5 ;  /* 0x3f00000006067820 */ /* 0x000fc60000410000 */
[----:B------:R-:W-:-:S04]  /*0850*/  FFMA R5, -R0, R0, R9 ;  /* 0x0000000000057223 */ /* 0x000fc80000000109 */
[----:B------:R-:W-:-:S07]  /*0860*/  FFMA R0, R5, R6, R0 ;  /* 0x0000000605007223 */ /* 0x000fce0000000000 */
.L_x_56:
[----:B------:R-:W-:Y:S05]  /*0870*/  BSYNC.RECONVERGENT B0 ;  /* 0x0000000000007941 */ /* 0x000fea0003800200 */
.L_x_54:
        /* <DEDUP_REMOVED lines=11> */
[----:B------:R-:W-:Y:S01]  /*0930*/  IMAD.MOV.U32 R0, RZ, RZ, R9 ;  /* 0x000000ffff007224 */ /* 0x000fe200078e0009 */
[----:B------:R-:W-:-:S07]  /*0940*/  MOV R6, 0x960 ;  /* 0x0000096000067802 */ /* 0x000fce0000000f00 */
[----:B------:R-:W-:Y:S05]  /*0950*/  CALL.REL.NOINC `($__internal_2_$__cuda_sm20_sqrt_rn_f32_slowpath) ;  /* 0x0000000000307944 */ /* 0x000fea0003c00000 */
[----:B------:R-:W-:Y:S05]  /*0960*/  BRA `(.L_x_59) ;  /* 0x0000000000107947 */ /* 0x000fea0003800000 */
.L_x_58:
[----:B------:R-:W-:Y:S01]  /*0970*/  FMUL.FTZ R0, R9, R6 ;  /* 0x0000000609007220 */ /* 0x000fe20000410000 */
[----:B------:R-:W-:-:S03]  /*0980*/  FMUL.FTZ R6, R6, 0.5 ;  /* 0x3f00000006067820 */ /* 0x000fc60000410000 */
[----:B------:R-:W-:-:S04]  /*0990*/  FFMA R5, -R0, R0, R9 ;  /* 0x0000000000057223 */ /* 0x000fc80000000109 */
[----:B------:R-:W-:-:S07]  /*09a0*/  FFMA R0, R5, R6, R0 ;  /* 0x0000000605007223 */ /* 0x000fce0000000000 */
.L_x_59:
[----:B------:R-:W-:Y:S05]  /*09b0*/  BSYNC.RECONVERGENT B0 ;  /* 0x0000000000007941 */ /* 0x000fea0003800200 */
.L_x_57:
[C---:B------:R-:W-:Y:S01]  /*09c0*/  IMAD.WIDE R18, R4.reuse, 0x4, R18 ;  /* 0x0000000404127825 */ /* 0x040fe200078e0212 */
[----:B------:R-:W-:-:S04]  /*09d0*/  LEA R3, R4, R3, 0x2 ;  /* 0x0000000304037211 */ /* 0x000fc800078e10ff */
[----:B------:R1:W-:Y:S01]  /*09e0*/  STG.E desc[UR4][R18.64], R0 ;  /* 0x0000000012007986 */ /* 0x0003e2000c101904 */
[----:B------:R-:W-:-:S13]  /*09f0*/  ISETP.GE.AND P0, PT, R3, UR6, PT ;  /* 0x0000000603007c0c */ /* 0x000fda000bf06270 */
[----:B-1----:R-:W-:Y:S05]  /*0a00*/  @!P0 BRA `(.L_x_60) ;  /* 0xfffffff800b48947 */ /* 0x002fea000383ffff */
[----:B------:R-:W-:Y:S05]  /*0a10*/  EXIT ;  /* 0x000000000000794d */ /* 0x000fea0003800000 */
        .weak           $__internal_2_$__cuda_sm20_sqrt_rn_f32_slowpath
        .type           $__internal_2_$__cuda_sm20_sqrt_rn_f32_slowpath,@function
        .size           $__internal_2_$__cuda_sm20_sqrt_rn_f32_slowpath,(.L_x_67 - $__internal_2_$__cuda_sm20_sqrt_rn_f32_slowpath)
$__internal_2_$__cuda_sm20_sqrt_rn_f32_slowpath:
        /* <DEDUP_REMOVED lines=19> */
.L_x_61:
[----:B------:R-:W-:Y:S01]  /*0b50*/  MOV R0, R9 ;  /* 0x0000000900007202 */ /* 0x000fe20000000f00 */
[----:B------:R-:W-:Y:S01]  /*0b60*/  HFMA2 R9, -RZ, RZ, 0, 0 ;  /* 0x00000000ff097431 */ /* 0x000fe200000001ff */
[----:B------:R-:W-:-:S04]  /*0b70*/  MOV R8, R6 ;  /* 0x0000000600087202 */ /* 0x000fc80000000f00 */
[----:B------:R-:W-:Y:S05]  /*0b80*/  RET.REL.NODEC R8 `(_Z16vector_magnitudePKfffPfi) ;  /* 0xfffffff4081c7950 */ /* 0x000fea0003c3ffff */
.L_x_62:
        /* <DEDUP_REMOVED lines=15> */
.L_x_67:


//--------------------- .text._Z6warmupv          --------------------------
	.section	.text._Z6warmupv,"ax",@progbits
	.align	128
        .global         _Z6warmupv
        .type           _Z6warmupv,@function
        .size           _Z6warmupv,(.L_x_71 - _Z6warmupv)
        .other          _Z6warmupv,@"STO_CUDA_ENTRY STV_DEFAULT"
_Z6warmupv:
.text._Z6warmupv:
[----:B------:R-:W0:Y:S01]  /*0000*/  LDC R1, c[0x0][0x37c] ;  /* 0x0000df00ff017b82 */ /* 0x000e220000000800 */
[----:B------:R-:W1:Y:S07]  /*0010*/  S2R R3, SR_TID.X ;  /* 0x0000000000037919 */ /* 0x000e6e0000002100 */
[----:B------:R-:W1:Y:S08]  /*0020*/  S2UR UR4, SR_CTAID.X ;  /* 0x00000000000479c3 */ /* 0x000e700000002500 */
[----:B------:R-:W1:Y:S02]  /*0030*/  LDC R0, c[0x0][0x360] ;  /* 0x0000d800ff007b82 */ /* 0x000e640000000800 */
[----:B-1----:R-:W-:-:S05]  /*0040*/  IMAD R0, R0, UR4, R3 ;  /* 0x0000000400007c24 */ /* 0x002fca000f8e0203 */
[----:B------:R-:W-:-:S13]  /*0050*/  ISETP.NE.AND P0, PT, R0, -0x1, PT ;  /* 0xffffffff0000780c */ /* 0x000fda0003f05270 */
[----:B0-----:R-:W-:Y:S05]  /*0060*/  @P0 EXIT ;  /* 0x000000000000094d */ /* 0x001fea0003800000 */
[----:B------:R-:W-:Y:S01]  /*0070*/  MOV R0, 0x8 ;  /* 0x0000000800007802 */ /* 0x000fe20000000f00 */
[----:B------:R-:W0:Y:S01]  /*0080*/  LDCU.64 UR4, c[0x4][URZ] ;  /* 0x01000000ff0477ac */ /* 0x000e220008000a00 */
[----:B------:R-:W-:Y:S02]  /*0090*/  CS2R R6, SRZ ;  /* 0x0000000000067805 */ /* 0x000fe4000001ff00 */
[----:B------:R1:W2:Y:S01]  /*00a0*/  LDC.64 R2, c[0x4][R0] ;  /* 0x0100000000027b82 */ /* 0x0002a20000000a00 */
[----:B0-----:R-:W-:Y:S02]  /*00b0*/  IMAD.U32 R4, RZ, RZ, UR4 ;  /* 0x00000004ff047e24 */ /* 0x001fe4000f8e00ff */
[----:B-1----:R-:W-:-:S07]  /*00c0*/  IMAD.U32 R5, RZ, RZ, UR5 ;  /* 0x00000005ff057e24 */ /* 0x002fce000f8e00ff */
[----:B------:R-:W-:-:S07]  /*00d0*/  LEPC R20, `(.L_x_63) ;  /* 0x000000001014794e */ /* 0x000fce0000000000 */
[----:B--2---:R-:W-:Y:S05]  /*00e0*/  CALL.ABS.NOINC R2 ;  /* 0x0000000002007343 */ /* 0x004fea0003c00000 */
.L_x_63:
[----:B------:R-:W-:Y:S05]  /*00f0*/  EXIT ;  /* 0x000000000000794d */ /* 0x000fea0003800000 */
.L_x_64:
        /* <DEDUP_REMOVED lines=16> */
.L_x_71:


//--------------------- .nv.global.init           --------------------------
	.section	.nv.global.init,"aw",@progbits
.nv.global.init:
	.type		$str,@object
	.size		$str,(.L_0 - $str)
$str:
        /*0000*/ 	.byte	0x54, 0x68, 0x69, 0x73, 0x20, 0x69, 0x73, 0x20, 0x61, 0x20, 0x77, 0x61, 0x72, 0x6d, 0x75, 0x70
        /*0010*/ 	.byte	0x20, 0x6b, 0x65, 0x72, 0x6e, 0x65, 0x6c, 0x2e, 0x0a, 0x00
.L_0:


//--------------------- .nv.shared.reserved.0     --------------------------
	.section	.nv.shared.reserved.0,"aw",@nobits
	.weak		__nv_reservedSMEM_offset_0_alias
	.size		__nv_reservedSMEM_offset_0_alias, 0, 64
	.other		__nv_reservedSMEM_offset_0_alias,@"STO_CUDA_RESERVED_SHARED STV_DEFAULT"
__nv_reservedSMEM_offset_0_alias:
	.zero		0
	.zero		64


//--------------------- .nv.constant0._Z10magnitude3PKfffPfi --------------------------
	.section	.nv.constant0._Z10magnitude3PKfffPfi,"a",@progbits
	.sectionflags	@""
	.align	4
.nv.constant0._Z10magnitude3PKfffPfi:
	.zero		924


//--------------------- .nv.constant0._Z10magnitude2PKfffPfi --------------------------
	.section	.nv.constant0._Z10magnitude2PKfffPfi,"a",@progbits
	.sectionflags	@""
	.align	4
.nv.constant0._Z10magnitude2PKfffPfi:
	.zero		924


//--------------------- .nv.constant0._Z16vector_magnitudePKfffPfi --------------------------
	.section	.nv.constant0._Z16vector_magnitudePKfffPfi,"a",@progbits
	.sectionflags	@""
	.align	4
.nv.constant0._Z16vector_magnitudePKfffPfi:
	.zero		924


//--------------------- .nv.constant0._Z6warmupv  --------------------------
	.section	.nv.constant0._Z6warmupv,"a",@progbits
	.sectionflags	@""
	.align	4
.nv.constant0._Z6warmupv:
	.zero		896


//--------------------- SYMBOLS --------------------------

	.type		.nv.reservedSmem.offset0,@object
	.size		.nv.reservedSmem.offset0,0x4
	.type		vprintf,@function
